//
// Generated by NVIDIA NVVM Compiler
//
// Compiler Build ID: CL-36424714
// Cuda compilation tools, release 13.0, V13.0.88
// Based on NVVM 20.0.0
//

.version 9.0
.target sm_100
.address_size 64

	// .globl	_Z14naiveAttentionPfS_S_S_iii

.visible .entry _Z14naiveAttentionPfS_S_S_iii(
	.param .u64 .ptr .align 1 _Z14naiveAttentionPfS_S_S_iii_param_0,
	.param .u64 .ptr .align 1 _Z14naiveAttentionPfS_S_S_iii_param_1,
	.param .u64 .ptr .align 1 _Z14naiveAttentionPfS_S_S_iii_param_2,
	.param .u64 .ptr .align 1 _Z14naiveAttentionPfS_S_S_iii_param_3,
	.param .u32 _Z14naiveAttentionPfS_S_S_iii_param_4,
	.param .u32 _Z14naiveAttentionPfS_S_S_iii_param_5,
	.param .u32 _Z14naiveAttentionPfS_S_S_iii_param_6
)
{


	ret;

}
	// .globl	_Z14fusedAttentionPfS_S_S_iii
.visible .entry _Z14fusedAttentionPfS_S_S_iii(
	.param .u64 .ptr .align 1 _Z14fusedAttentionPfS_S_S_iii_param_0,
	.param .u64 .ptr .align 1 _Z14fusedAttentionPfS_S_S_iii_param_1,
	.param .u64 .ptr .align 1 _Z14fusedAttentionPfS_S_S_iii_param_2,
	.param .u64 .ptr .align 1 _Z14fusedAttentionPfS_S_S_iii_param_3,
	.param .u32 _Z14fusedAttentionPfS_S_S_iii_param_4,
	.param .u32 _Z14fusedAttentionPfS_S_S_iii_param_5,
	.param .u32 _Z14fusedAttentionPfS_S_S_iii_param_6
)
{
	.local .align 16 .b8 	__local_depot1[2304];
	.reg .b64 	%SP;
	.reg .b64 	%SPL;
	.reg .pred 	%p<64>;
	.reg .b32 	%r<199>;
	.reg .b32 	%f<574>;
	.reg .b64 	%rd<123>;

	mov.u64 	%SPL, __local_depot1;
	ld.param.u64 	%rd16, [_Z14fusedAttentionPfS_S_S_iii_param_0];
	ld.param.u64 	%rd17, [_Z14fusedAttentionPfS_S_S_iii_param_1];
	ld.param.u64 	%rd18, [_Z14fusedAttentionPfS_S_S_iii_param_2];
	ld.param.u32 	%r88, [_Z14fusedAttentionPfS_S_S_iii_param_4];
	ld.param.u32 	%r89, [_Z14fusedAttentionPfS_S_S_iii_param_5];
	ld.param.u32 	%r87, [_Z14fusedAttentionPfS_S_S_iii_param_6];
	cvta.to.global.u64 	%rd1, %rd16;
	cvta.to.global.u64 	%rd2, %rd17;
	cvta.to.global.u64 	%rd3, %rd18;
	add.u64 	%rd4, %SPL, 0;
	add.u64 	%rd5, %SPL, 256;
	mov.u32 	%r1, %ctaid.x;
	mov.u32 	%r90, %ctaid.y;
	mov.u32 	%r91, %ntid.x;
	mov.u32 	%r92, %tid.x;
	mad.lo.s32 	%r93, %r90, %r91, %r92;
	setp.ge.s32 	%p1, %r1, %r88;
	setp.ge.s32 	%p2, %r93, %r89;
	or.pred  	%p3, %p1, %p2;
	@%p3 bra 	$L__BB1_80;
	setp.lt.s32 	%p4, %r87, 1;
	@%p4 bra 	$L__BB1_14;
	mad.lo.s32 	%r95, %r89, %r1, %r93;
	mul.lo.s32 	%r3, %r95, %r87;
	add.s32 	%r96, %r87, -1;
	and.b32  	%r4, %r87, 15;
	setp.lt.u32 	%p5, %r96, 15;
	mov.b32 	%r168, 0;
	@%p5 bra 	$L__BB1_5;
	and.b32  	%r168, %r87, 2147483632;
	mov.b32 	%r178, 0;
$L__BB1_4:
	.pragma "nounroll";
	add.s32 	%r98, %r178, %r3;
	mul.wide.s32 	%rd21, %r98, 4;
	add.s64 	%rd22, %rd1, %rd21;
	ld.global.f32 	%f57, [%rd22];
	mul.wide.u32 	%rd23, %r178, 4;
	add.s64 	%rd24, %rd4, %rd23;
	ld.global.f32 	%f58, [%rd22+4];
	ld.global.f32 	%f59, [%rd22+8];
	ld.global.f32 	%f60, [%rd22+12];
	st.local.v4.f32 	[%rd24], {%f57, %f58, %f59, %f60};
	ld.global.f32 	%f61, [%rd22+16];
	ld.global.f32 	%f62, [%rd22+20];
	ld.global.f32 	%f63, [%rd22+24];
	ld.global.f32 	%f64, [%rd22+28];
	st.local.v4.f32 	[%rd24+16], {%f61, %f62, %f63, %f64};
	ld.global.f32 	%f65, [%rd22+32];
	ld.global.f32 	%f66, [%rd22+36];
	ld.global.f32 	%f67, [%rd22+40];
	ld.global.f32 	%f68, [%rd22+44];
	st.local.v4.f32 	[%rd24+32], {%f65, %f66, %f67, %f68};
	ld.global.f32 	%f69, [%rd22+48];
	ld.global.f32 	%f70, [%rd22+52];
	ld.global.f32 	%f71, [%rd22+56];
	ld.global.f32 	%f72, [%rd22+60];
	st.local.v4.f32 	[%rd24+48], {%f69, %f70, %f71, %f72};
	add.s32 	%r178, %r178, 16;
	setp.eq.s32 	%p6, %r178, %r168;
	@%p6 bra 	$L__BB1_5;
	bra.uni 	$L__BB1_4;
$L__BB1_5:
	setp.eq.s32 	%p7, %r4, 0;
	@%p7 bra 	$L__BB1_14;
	and.b32  	%r7, %r87, 7;
	setp.lt.u32 	%p8, %r4, 8;
	@%p8 bra 	$L__BB1_8;
	add.s32 	%r99, %r168, %r3;
	mul.wide.s32 	%rd25, %r99, 4;
	add.s64 	%rd26, %rd1, %rd25;
	ld.global.f32 	%f73, [%rd26];
	mul.wide.u32 	%rd27, %r168, 4;
	add.s64 	%rd28, %rd4, %rd27;
	st.local.f32 	[%rd28], %f73;
	ld.global.f32 	%f74, [%rd26+4];
	st.local.f32 	[%rd28+4], %f74;
	ld.global.f32 	%f75, [%rd26+8];
	st.local.f32 	[%rd28+8], %f75;
	ld.global.f32 	%f76, [%rd26+12];
	st.local.f32 	[%rd28+12], %f76;
	ld.global.f32 	%f77, [%rd26+16];
	st.local.f32 	[%rd28+16], %f77;
	ld.global.f32 	%f78, [%rd26+20];
	st.local.f32 	[%rd28+20], %f78;
	ld.global.f32 	%f79, [%rd26+24];
	st.local.f32 	[%rd28+24], %f79;
	ld.global.f32 	%f80, [%rd26+28];
	st.local.f32 	[%rd28+28], %f80;
	add.s32 	%r168, %r168, 8;
$L__BB1_8:
	setp.eq.s32 	%p9, %r7, 0;
	@%p9 bra 	$L__BB1_14;
	and.b32  	%r10, %r87, 3;
	setp.lt.u32 	%p10, %r7, 4;
	@%p10 bra 	$L__BB1_11;
	add.s32 	%r100, %r168, %r3;
	mul.wide.s32 	%rd29, %r100, 4;
	add.s64 	%rd30, %rd1, %rd29;
	ld.global.f32 	%f81, [%rd30];
	mul.wide.u32 	%rd31, %r168, 4;
	add.s64 	%rd32, %rd4, %rd31;
	st.local.f32 	[%rd32], %f81;
	ld.global.f32 	%f82, [%rd30+4];
	st.local.f32 	[%rd32+4], %f82;
	ld.global.f32 	%f83, [%rd30+8];
	st.local.f32 	[%rd32+8], %f83;
	ld.global.f32 	%f84, [%rd30+12];
	st.local.f32 	[%rd32+12], %f84;
	add.s32 	%r168, %r168, 4;
$L__BB1_11:
	setp.eq.s32 	%p11, %r10, 0;
	@%p11 bra 	$L__BB1_14;
	mov.b32 	%r172, 0;
$L__BB1_13:
	.pragma "nounroll";
	add.s32 	%r102, %r168, %r3;
	mul.wide.s32 	%rd33, %r102, 4;
	add.s64 	%rd34, %rd1, %rd33;
	ld.global.f32 	%f85, [%rd34];
	mul.wide.u32 	%rd35, %r168, 4;
	add.s64 	%rd36, %rd4, %rd35;
	st.local.f32 	[%rd36], %f85;
	add.s32 	%r168, %r168, 1;
	add.s32 	%r172, %r172, 1;
	setp.ne.s32 	%p12, %r172, %r10;
	@%p12 bra 	$L__BB1_13;
$L__BB1_14:
	setp.lt.s32 	%p13, %r87, 1;
	mul.lo.s32 	%r17, %r89, %r1;
	cvt.rn.f32.s32 	%f86, %r87;
	sqrt.rn.f32 	%f1, %f86;
	@%p13 bra 	$L__BB1_30;
	and.b32  	%r18, %r87, 15;
	and.b32  	%r19, %r87, 7;
	and.b32  	%r20, %r87, 3;
	mov.f32 	%f557, 0fFF800000;
	mov.b32 	%r173, 0;
$L__BB1_16:
	add.s32 	%r108, %r87, -1;
	setp.lt.u32 	%p26, %r108, 15;
	add.s32 	%r109, %r173, %r17;
	mul.lo.s32 	%r22, %r109, %r87;
	mov.f32 	%f549, 0f00000000;
	mov.b32 	%r176, 0;
	@%p26 bra 	$L__BB1_19;
	mov.f32 	%f549, 0f00000000;
	mov.b32 	%r174, 0;
$L__BB1_18:
	.pragma "nounroll";
	mul.wide.u32 	%rd45, %r174, 4;
	add.s64 	%rd46, %rd4, %rd45;
	ld.local.v4.f32 	{%f97, %f98, %f99, %f100}, [%rd46];
	add.s32 	%r111, %r174, %r22;
	mul.wide.s32 	%rd47, %r111, 4;
	add.s64 	%rd48, %rd2, %rd47;
	ld.global.f32 	%f101, [%rd48];
	fma.rn.f32 	%f102, %f97, %f101, %f549;
	ld.global.f32 	%f103, [%rd48+4];
	fma.rn.f32 	%f104, %f98, %f103, %f102;
	ld.global.f32 	%f105, [%rd48+8];
	fma.rn.f32 	%f106, %f99, %f105, %f104;
	ld.global.f32 	%f107, [%rd48+12];
	fma.rn.f32 	%f108, %f100, %f107, %f106;
	ld.local.v4.f32 	{%f109, %f110, %f111, %f112}, [%rd46+16];
	ld.global.f32 	%f113, [%rd48+16];
	fma.rn.f32 	%f114, %f109, %f113, %f108;
	ld.global.f32 	%f115, [%rd48+20];
	fma.rn.f32 	%f116, %f110, %f115, %f114;
	ld.global.f32 	%f117, [%rd48+24];
	fma.rn.f32 	%f118, %f111, %f117, %f116;
	ld.global.f32 	%f119, [%rd48+28];
	fma.rn.f32 	%f120, %f112, %f119, %f118;
	ld.local.v4.f32 	{%f121, %f122, %f123, %f124}, [%rd46+32];
	ld.global.f32 	%f125, [%rd48+32];
	fma.rn.f32 	%f126, %f121, %f125, %f120;
	ld.global.f32 	%f127, [%rd48+36];
	fma.rn.f32 	%f128, %f122, %f127, %f126;
	ld.global.f32 	%f129, [%rd48+40];
	fma.rn.f32 	%f130, %f123, %f129, %f128;
	ld.global.f32 	%f131, [%rd48+44];
	fma.rn.f32 	%f132, %f124, %f131, %f130;
	ld.local.v4.f32 	{%f133, %f134, %f135, %f136}, [%rd46+48];
	ld.global.f32 	%f137, [%rd48+48];
	fma.rn.f32 	%f138, %f133, %f137, %f132;
	ld.global.f32 	%f139, [%rd48+52];
	fma.rn.f32 	%f140, %f134, %f139, %f138;
	ld.global.f32 	%f141, [%rd48+56];
	fma.rn.f32 	%f142, %f135, %f141, %f140;
	ld.global.f32 	%f143, [%rd48+60];
	fma.rn.f32 	%f549, %f136, %f143, %f142;
	add.s32 	%r174, %r174, 16;
	and.b32  	%r176, %r87, 2147483632;
	setp.ne.s32 	%p27, %r174, %r176;
	@%p27 bra 	$L__BB1_18;
$L__BB1_19:
	setp.eq.s32 	%p28, %r18, 0;
	@%p28 bra 	$L__BB1_29;
	add.s32 	%r112, %r18, -1;
	setp.lt.u32 	%p29, %r112, 7;
	@%p29 bra 	$L__BB1_22;
	mul.wide.u32 	%rd49, %r176, 4;
	add.s64 	%rd50, %rd4, %rd49;
	ld.local.f32 	%f145, [%rd50];
	add.s32 	%r113, %r176, %r22;
	mul.wide.s32 	%rd51, %r113, 4;
	add.s64 	%rd52, %rd2, %rd51;
	ld.global.f32 	%f146, [%rd52];
	fma.rn.f32 	%f147, %f145, %f146, %f549;
	ld.local.f32 	%f148, [%rd50+4];
	ld.global.f32 	%f149, [%rd52+4];
	fma.rn.f32 	%f150, %f148, %f149, %f147;
	ld.local.f32 	%f151, [%rd50+8];
	ld.global.f32 	%f152, [%rd52+8];
	fma.rn.f32 	%f153, %f151, %f152, %f150;
	ld.local.f32 	%f154, [%rd50+12];
	ld.global.f32 	%f155, [%rd52+12];
	fma.rn.f32 	%f156, %f154, %f155, %f153;
	ld.local.f32 	%f157, [%rd50+16];
	ld.global.f32 	%f158, [%rd52+16];
	fma.rn.f32 	%f159, %f157, %f158, %f156;
	ld.local.f32 	%f160, [%rd50+20];
	ld.global.f32 	%f161, [%rd52+20];
	fma.rn.f32 	%f162, %f160, %f161, %f159;
	ld.local.f32 	%f163, [%rd50+24];
	ld.global.f32 	%f164, [%rd52+24];
	fma.rn.f32 	%f165, %f163, %f164, %f162;
	ld.local.f32 	%f166, [%rd50+28];
	ld.global.f32 	%f167, [%rd52+28];
	fma.rn.f32 	%f549, %f166, %f167, %f165;
	add.s32 	%r176, %r176, 8;
$L__BB1_22:
	setp.eq.s32 	%p30, %r19, 0;
	@%p30 bra 	$L__BB1_29;
	add.s32 	%r114, %r19, -1;
	setp.lt.u32 	%p31, %r114, 3;
	@%p31 bra 	$L__BB1_25;
	mul.wide.u32 	%rd53, %r176, 4;
	add.s64 	%rd54, %rd4, %rd53;
	ld.local.f32 	%f169, [%rd54];
	add.s32 	%r115, %r176, %r22;
	mul.wide.s32 	%rd55, %r115, 4;
	add.s64 	%rd56, %rd2, %rd55;
	ld.global.f32 	%f170, [%rd56];
	fma.rn.f32 	%f171, %f169, %f170, %f549;
	ld.local.f32 	%f172, [%rd54+4];
	ld.global.f32 	%f173, [%rd56+4];
	fma.rn.f32 	%f174, %f172, %f173, %f171;
	ld.local.f32 	%f175, [%rd54+8];
	ld.global.f32 	%f176, [%rd56+8];
	fma.rn.f32 	%f177, %f175, %f176, %f174;
	ld.local.f32 	%f178, [%rd54+12];
	ld.global.f32 	%f179, [%rd56+12];
	fma.rn.f32 	%f549, %f178, %f179, %f177;
	add.s32 	%r176, %r176, 4;
$L__BB1_25:
	setp.eq.s32 	%p32, %r20, 0;
	@%p32 bra 	$L__BB1_29;
	setp.eq.s32 	%p33, %r20, 1;
	mul.wide.u32 	%rd57, %r176, 4;
	add.s64 	%rd6, %rd4, %rd57;
	ld.local.f32 	%f180, [%rd6];
	add.s32 	%r116, %r176, %r22;
	mul.wide.s32 	%rd58, %r116, 4;
	add.s64 	%rd7, %rd2, %rd58;
	ld.global.f32 	%f181, [%rd7];
	fma.rn.f32 	%f549, %f180, %f181, %f549;
	@%p33 bra 	$L__BB1_29;
	setp.eq.s32 	%p34, %r20, 2;
	ld.local.f32 	%f182, [%rd6+4];
	ld.global.f32 	%f183, [%rd7+4];
	fma.rn.f32 	%f549, %f182, %f183, %f549;
	@%p34 bra 	$L__BB1_29;
	ld.local.f32 	%f184, [%rd6+8];
	ld.global.f32 	%f185, [%rd7+8];
	fma.rn.f32 	%f549, %f184, %f185, %f549;
$L__BB1_29:
	div.rn.f32 	%f186, %f549, %f1;
	mul.wide.u32 	%rd59, %r173, 4;
	add.s64 	%rd60, %rd5, %rd59;
	st.local.f32 	[%rd60], %f186;
	setp.gt.f32 	%p35, %f186, %f557;
	selp.f32 	%f557, %f186, %f557, %p35;
	add.s32 	%r173, %r173, 1;
	setp.eq.s32 	%p36, %r173, %r89;
	@%p36 bra 	$L__BB1_41;
	bra.uni 	$L__BB1_16;
$L__BB1_30:
	mov.f32 	%f89, 0f00000000;
	div.rn.f32 	%f18, %f89, %f1;
	and.b32  	%r32, %r89, 7;
	setp.lt.u32 	%p14, %r89, 8;
	mov.f32 	%f557, 0fFF800000;
	mov.b32 	%r180, 0;
	@%p14 bra 	$L__BB1_33;
	and.b32  	%r180, %r89, 2147483640;
	mov.f32 	%f557, 0fFF800000;
	mov.b32 	%r179, 0;
$L__BB1_32:
	.pragma "nounroll";
	mul.wide.u32 	%rd37, %r179, 4;
	add.s64 	%rd38, %rd5, %rd37;
	setp.gt.f32 	%p15, %f18, %f557;
	selp.f32 	%f557, %f18, %f557, %p15;
	st.local.v4.f32 	[%rd38], {%f18, %f18, %f18, %f18};
	st.local.v4.f32 	[%rd38+16], {%f18, %f18, %f18, %f18};
	add.s32 	%r179, %r179, 8;
	setp.ne.s32 	%p16, %r179, %r180;
	@%p16 bra 	$L__BB1_32;
$L__BB1_33:
	setp.eq.s32 	%p17, %r32, 0;
	@%p17 bra 	$L__BB1_41;
	and.b32  	%r39, %r89, 3;
	setp.lt.u32 	%p18, %r32, 4;
	@%p18 bra 	$L__BB1_36;
	mul.wide.u32 	%rd39, %r180, 4;
	add.s64 	%rd40, %rd5, %rd39;
	st.local.f32 	[%rd40], %f18;
	setp.gt.f32 	%p19, %f18, %f557;
	selp.f32 	%f557, %f18, %f557, %p19;
	st.local.f32 	[%rd40+4], %f18;
	st.local.f32 	[%rd40+8], %f18;
	st.local.f32 	[%rd40+12], %f18;
	add.s32 	%r180, %r180, 4;
$L__BB1_36:
	setp.eq.s32 	%p20, %r39, 0;
	@%p20 bra 	$L__BB1_41;
	setp.eq.s32 	%p21, %r39, 1;
	@%p21 bra 	$L__BB1_39;
	mul.wide.u32 	%rd41, %r180, 4;
	add.s64 	%rd42, %rd5, %rd41;
	st.local.f32 	[%rd42], %f18;
	setp.gt.f32 	%p22, %f18, %f557;
	selp.f32 	%f557, %f18, %f557, %p22;
	st.local.f32 	[%rd42+4], %f18;
	add.s32 	%r180, %r180, 2;
$L__BB1_39:
	and.b32  	%r105, %r89, 1;
	setp.eq.b32 	%p23, %r105, 1;
	not.pred 	%p24, %p23;
	@%p24 bra 	$L__BB1_41;
	mul.wide.u32 	%rd43, %r180, 4;
	add.s64 	%rd44, %rd5, %rd43;
	st.local.f32 	[%rd44], %f18;
	setp.gt.f32 	%p25, %f18, %f557;
	selp.f32 	%f557, %f18, %f557, %p25;
$L__BB1_41:
	and.b32  	%r44, %r89, 7;
	setp.lt.u32 	%p37, %r89, 8;
	mov.f32 	%f564, 0f00000000;
	mov.b32 	%r183, 0;
	@%p37 bra 	$L__BB1_44;
	and.b32  	%r183, %r89, 2147483640;
	mov.f32 	%f564, 0f00000000;
	mov.b32 	%r186, 0;
$L__BB1_43:
	.pragma "nounroll";
	mul.wide.u32 	%rd61, %r186, 4;
	add.s64 	%rd62, %rd5, %rd61;
	ld.local.v4.f32 	{%f190, %f191, %f192, %f193}, [%rd62];
	sub.f32 	%f194, %f190, %f557;
	fma.rn.f32 	%f195, %f194, 0f3BBB989D, 0f3F000000;
	cvt.sat.f32.f32 	%f196, %f195;
	mov.f32 	%f197, 0f4B400001;
	mov.f32 	%f198, 0f437C0000;
	fma.rm.f32 	%f199, %f196, %f198, %f197;
	add.f32 	%f200, %f199, 0fCB40007F;
	neg.f32 	%f201, %f200;
	fma.rn.f32 	%f202, %f194, 0f3FB8AA3B, %f201;
	fma.rn.f32 	%f203, %f194, 0f32A57060, %f202;
	mov.b32 	%r119, %f199;
	shl.b32 	%r120, %r119, 23;
	mov.b32 	%f204, %r120;
	ex2.approx.ftz.f32 	%f205, %f203;
	mul.f32 	%f206, %f205, %f204;
	add.f32 	%f207, %f564, %f206;
	sub.f32 	%f208, %f191, %f557;
	fma.rn.f32 	%f209, %f208, 0f3BBB989D, 0f3F000000;
	cvt.sat.f32.f32 	%f210, %f209;
	fma.rm.f32 	%f211, %f210, %f198, %f197;
	add.f32 	%f212, %f211, 0fCB40007F;
	neg.f32 	%f213, %f212;
	fma.rn.f32 	%f214, %f208, 0f3FB8AA3B, %f213;
	fma.rn.f32 	%f215, %f208, 0f32A57060, %f214;
	mov.b32 	%r121, %f211;
	shl.b32 	%r122, %r121, 23;
	mov.b32 	%f216, %r122;
	ex2.approx.ftz.f32 	%f217, %f215;
	mul.f32 	%f218, %f217, %f216;
	add.f32 	%f219, %f207, %f218;
	sub.f32 	%f220, %f192, %f557;
	fma.rn.f32 	%f221, %f220, 0f3BBB989D, 0f3F000000;
	cvt.sat.f32.f32 	%f222, %f221;
	fma.rm.f32 	%f223, %f222, %f198, %f197;
	add.f32 	%f224, %f223, 0fCB40007F;
	neg.f32 	%f225, %f224;
	fma.rn.f32 	%f226, %f220, 0f3FB8AA3B, %f225;
	fma.rn.f32 	%f227, %f220, 0f32A57060, %f226;
	mov.b32 	%r123, %f223;
	shl.b32 	%r124, %r123, 23;
	mov.b32 	%f228, %r124;
	ex2.approx.ftz.f32 	%f229, %f227;
	mul.f32 	%f230, %f229, %f228;
	add.f32 	%f231, %f219, %f230;
	sub.f32 	%f232, %f193, %f557;
	fma.rn.f32 	%f233, %f232, 0f3BBB989D, 0f3F000000;
	cvt.sat.f32.f32 	%f234, %f233;
	fma.rm.f32 	%f235, %f234, %f198, %f197;
	add.f32 	%f236, %f235, 0fCB40007F;
	neg.f32 	%f237, %f236;
	fma.rn.f32 	%f238, %f232, 0f3FB8AA3B, %f237;
	fma.rn.f32 	%f239, %f232, 0f32A57060, %f238;
	mov.b32 	%r125, %f235;
	shl.b32 	%r126, %r125, 23;
	mov.b32 	%f240, %r126;
	ex2.approx.ftz.f32 	%f241, %f239;
	mul.f32 	%f242, %f241, %f240;
	st.local.v4.f32 	[%rd62], {%f206, %f218, %f230, %f242};
	add.f32 	%f243, %f231, %f242;
	ld.local.v4.f32 	{%f244, %f245, %f246, %f247}, [%rd62+16];
	sub.f32 	%f248, %f244, %f557;
	fma.rn.f32 	%f249, %f248, 0f3BBB989D, 0f3F000000;
	cvt.sat.f32.f32 	%f250, %f249;
	fma.rm.f32 	%f251, %f250, %f198, %f197;
	add.f32 	%f252, %f251, 0fCB40007F;
	neg.f32 	%f253, %f252;
	fma.rn.f32 	%f254, %f248, 0f3FB8AA3B, %f253;
	fma.rn.f32 	%f255, %f248, 0f32A57060, %f254;
	mov.b32 	%r127, %f251;
	shl.b32 	%r128, %r127, 23;
	mov.b32 	%f256, %r128;
	ex2.approx.ftz.f32 	%f257, %f255;
	mul.f32 	%f258, %f257, %f256;
	add.f32 	%f259, %f243, %f258;
	sub.f32 	%f260, %f245, %f557;
	fma.rn.f32 	%f261, %f260, 0f3BBB989D, 0f3F000000;
	cvt.sat.f32.f32 	%f262, %f261;
	fma.rm.f32 	%f263, %f262, %f198, %f197;
	add.f32 	%f264, %f263, 0fCB40007F;
	neg.f32 	%f265, %f264;
	fma.rn.f32 	%f266, %f260, 0f3FB8AA3B, %f265;
	fma.rn.f32 	%f267, %f260, 0f32A57060, %f266;
	mov.b32 	%r129, %f263;
	shl.b32 	%r130, %r129, 23;
	mov.b32 	%f268, %r130;
	ex2.approx.ftz.f32 	%f269, %f267;
	mul.f32 	%f270, %f269, %f268;
	add.f32 	%f271, %f259, %f270;
	sub.f32 	%f272, %f246, %f557;
	fma.rn.f32 	%f273, %f272, 0f3BBB989D, 0f3F000000;
	cvt.sat.f32.f32 	%f274, %f273;
	fma.rm.f32 	%f275, %f274, %f198, %f197;
	add.f32 	%f276, %f275, 0fCB40007F;
	neg.f32 	%f277, %f276;
	fma.rn.f32 	%f278, %f272, 0f3FB8AA3B, %f277;
	fma.rn.f32 	%f279, %f272, 0f32A57060, %f278;
	mov.b32 	%r131, %f275;
	shl.b32 	%r132, %r131, 23;
	mov.b32 	%f280, %r132;
	ex2.approx.ftz.f32 	%f281, %f279;
	mul.f32 	%f282, %f281, %f280;
	add.f32 	%f283, %f271, %f282;
	sub.f32 	%f284, %f247, %f557;
	fma.rn.f32 	%f285, %f284, 0f3BBB989D, 0f3F000000;
	cvt.sat.f32.f32 	%f286, %f285;
	fma.rm.f32 	%f287, %f286, %f198, %f197;
	add.f32 	%f288, %f287, 0fCB40007F;
	neg.f32 	%f289, %f288;
	fma.rn.f32 	%f290, %f284, 0f3FB8AA3B, %f289;
	fma.rn.f32 	%f291, %f284, 0f32A57060, %f290;
	mov.b32 	%r133, %f287;
	shl.b32 	%r134, %r133, 23;
	mov.b32 	%f292, %r134;
	ex2.approx.ftz.f32 	%f293, %f291;
	mul.f32 	%f294, %f293, %f292;
	st.local.v4.f32 	[%rd62+16], {%f258, %f270, %f282, %f294};
	add.f32 	%f564, %f283, %f294;
	add.s32 	%r186, %r186, 8;
	setp.eq.s32 	%p38, %r186, %r183;
	@%p38 bra 	$L__BB1_44;
	bra.uni 	$L__BB1_43;
$L__BB1_44:
	setp.eq.s32 	%p39, %r44, 0;
	@%p39 bra 	$L__BB1_52;
	and.b32  	%r47, %r89, 3;
	setp.lt.u32 	%p40, %r44, 4;
	@%p40 bra 	$L__BB1_47;
	mul.wide.u32 	%rd63, %r183, 4;
	add.s64 	%rd64, %rd5, %rd63;
	ld.local.f32 	%f296, [%rd64];
	sub.f32 	%f297, %f296, %f557;
	fma.rn.f32 	%f298, %f297, 0f3BBB989D, 0f3F000000;
	cvt.sat.f32.f32 	%f299, %f298;
	mov.f32 	%f300, 0f4B400001;
	mov.f32 	%f301, 0f437C0000;
	fma.rm.f32 	%f302, %f299, %f301, %f300;
	add.f32 	%f303, %f302, 0fCB40007F;
	neg.f32 	%f304, %f303;
	fma.rn.f32 	%f305, %f297, 0f3FB8AA3B, %f304;
	fma.rn.f32 	%f306, %f297, 0f32A57060, %f305;
	mov.b32 	%r135, %f302;
	shl.b32 	%r136, %r135, 23;
	mov.b32 	%f307, %r136;
	ex2.approx.ftz.f32 	%f308, %f306;
	mul.f32 	%f309, %f308, %f307;
	st.local.f32 	[%rd64], %f309;
	add.f32 	%f310, %f564, %f309;
	ld.local.f32 	%f311, [%rd64+4];
	sub.f32 	%f312, %f311, %f557;
	fma.rn.f32 	%f313, %f312, 0f3BBB989D, 0f3F000000;
	cvt.sat.f32.f32 	%f314, %f313;
	fma.rm.f32 	%f315, %f314, %f301, %f300;
	add.f32 	%f316, %f315, 0fCB40007F;
	neg.f32 	%f317, %f316;
	fma.rn.f32 	%f318, %f312, 0f3FB8AA3B, %f317;
	fma.rn.f32 	%f319, %f312, 0f32A57060, %f318;
	mov.b32 	%r137, %f315;
	shl.b32 	%r138, %r137, 23;
	mov.b32 	%f320, %r138;
	ex2.approx.ftz.f32 	%f321, %f319;
	mul.f32 	%f322, %f321, %f320;
	st.local.f32 	[%rd64+4], %f322;
	add.f32 	%f323, %f310, %f322;
	ld.local.f32 	%f324, [%rd64+8];
	sub.f32 	%f325, %f324, %f557;
	fma.rn.f32 	%f326, %f325, 0f3BBB989D, 0f3F000000;
	cvt.sat.f32.f32 	%f327, %f326;
	fma.rm.f32 	%f328, %f327, %f301, %f300;
	add.f32 	%f329, %f328, 0fCB40007F;
	neg.f32 	%f330, %f329;
	fma.rn.f32 	%f331, %f325, 0f3FB8AA3B, %f330;
	fma.rn.f32 	%f332, %f325, 0f32A57060, %f331;
	mov.b32 	%r139, %f328;
	shl.b32 	%r140, %r139, 23;
	mov.b32 	%f333, %r140;
	ex2.approx.ftz.f32 	%f334, %f332;
	mul.f32 	%f335, %f334, %f333;
	st.local.f32 	[%rd64+8], %f335;
	add.f32 	%f336, %f323, %f335;
	ld.local.f32 	%f337, [%rd64+12];
	sub.f32 	%f338, %f337, %f557;
	fma.rn.f32 	%f339, %f338, 0f3BBB989D, 0f3F000000;
	cvt.sat.f32.f32 	%f340, %f339;
	fma.rm.f32 	%f341, %f340, %f301, %f300;
	add.f32 	%f342, %f341, 0fCB40007F;
	neg.f32 	%f343, %f342;
	fma.rn.f32 	%f344, %f338, 0f3FB8AA3B, %f343;
	fma.rn.f32 	%f345, %f338, 0f32A57060, %f344;
	mov.b32 	%r141, %f341;
	shl.b32 	%r142, %r141, 23;
	mov.b32 	%f346, %r142;
	ex2.approx.ftz.f32 	%f347, %f345;
	mul.f32 	%f348, %f347, %f346;
	st.local.f32 	[%rd64+12], %f348;
	add.f32 	%f564, %f336, %f348;
	add.s32 	%r183, %r183, 4;
$L__BB1_47:
	setp.eq.s32 	%p41, %r47, 0;
	@%p41 bra 	$L__BB1_52;
	setp.eq.s32 	%p42, %r47, 1;
	@%p42 bra 	$L__BB1_50;
	mul.wide.u32 	%rd65, %r183, 4;
	add.s64 	%rd66, %rd5, %rd65;
	ld.local.f32 	%f350, [%rd66];
	sub.f32 	%f351, %f350, %f557;
	fma.rn.f32 	%f352, %f351, 0f3BBB989D, 0f3F000000;
	cvt.sat.f32.f32 	%f353, %f352;
	mov.f32 	%f354, 0f4B400001;
	mov.f32 	%f355, 0f437C0000;
	fma.rm.f32 	%f356, %f353, %f355, %f354;
	add.f32 	%f357, %f356, 0fCB40007F;
	neg.f32 	%f358, %f357;
	fma.rn.f32 	%f359, %f351, 0f3FB8AA3B, %f358;
	fma.rn.f32 	%f360, %f351, 0f32A57060, %f359;
	mov.b32 	%r143, %f356;
	shl.b32 	%r144, %r143, 23;
	mov.b32 	%f361, %r144;
	ex2.approx.ftz.f32 	%f362, %f360;
	mul.f32 	%f363, %f362, %f361;
	st.local.f32 	[%rd66], %f363;
	add.f32 	%f364, %f564, %f363;
	ld.local.f32 	%f365, [%rd66+4];
	sub.f32 	%f366, %f365, %f557;
	fma.rn.f32 	%f367, %f366, 0f3BBB989D, 0f3F000000;
	cvt.sat.f32.f32 	%f368, %f367;
	fma.rm.f32 	%f369, %f368, %f355, %f354;
	add.f32 	%f370, %f369, 0fCB40007F;
	neg.f32 	%f371, %f370;
	fma.rn.f32 	%f372, %f366, 0f3FB8AA3B, %f371;
	fma.rn.f32 	%f373, %f366, 0f32A57060, %f372;
	mov.b32 	%r145, %f369;
	shl.b32 	%r146, %r145, 23;
	mov.b32 	%f374, %r146;
	ex2.approx.ftz.f32 	%f375, %f373;
	mul.f32 	%f376, %f375, %f374;
	st.local.f32 	[%rd66+4], %f376;
	add.f32 	%f564, %f364, %f376;
	add.s32 	%r183, %r183, 2;
$L__BB1_50:
	and.b32  	%r147, %r89, 1;
	setp.eq.b32 	%p43, %r147, 1;
	not.pred 	%p44, %p43;
	@%p44 bra 	$L__BB1_52;
	mul.wide.u32 	%rd67, %r183, 4;
	add.s64 	%rd68, %rd5, %rd67;
	ld.local.f32 	%f377, [%rd68];
	sub.f32 	%f378, %f377, %f557;
	fma.rn.f32 	%f379, %f378, 0f3BBB989D, 0f3F000000;
	cvt.sat.f32.f32 	%f380, %f379;
	mov.f32 	%f381, 0f4B400001;
	mov.f32 	%f382, 0f437C0000;
	fma.rm.f32 	%f383, %f380, %f382, %f381;
	add.f32 	%f384, %f383, 0fCB40007F;
	neg.f32 	%f385, %f384;
	fma.rn.f32 	%f386, %f378, 0f3FB8AA3B, %f385;
	fma.rn.f32 	%f387, %f378, 0f32A57060, %f386;
	mov.b32 	%r148, %f383;
	shl.b32 	%r149, %r148, 23;
	mov.b32 	%f388, %r149;
	ex2.approx.ftz.f32 	%f389, %f387;
	mul.f32 	%f390, %f389, %f388;
	st.local.f32 	[%rd68], %f390;
	add.f32 	%f564, %f564, %f390;
$L__BB1_52:
	add.s32 	%r52, %r89, -1;
	and.b32  	%r53, %r89, 15;
	setp.lt.u32 	%p45, %r52, 15;
	mov.b32 	%r187, 0;
	@%p45 bra 	$L__BB1_55;
	and.b32  	%r187, %r89, 2147483632;
	mov.b32 	%r198, 0;
$L__BB1_54:
	.pragma "nounroll";
	mul.wide.u32 	%rd69, %r198, 4;
	add.s64 	%rd70, %rd5, %rd69;
	ld.local.v4.f32 	{%f391, %f392, %f393, %f394}, [%rd70];
	div.rn.f32 	%f395, %f391, %f564;
	div.rn.f32 	%f396, %f392, %f564;
	div.rn.f32 	%f397, %f393, %f564;
	div.rn.f32 	%f398, %f394, %f564;
	st.local.v4.f32 	[%rd70], {%f395, %f396, %f397, %f398};
	ld.local.v4.f32 	{%f399, %f400, %f401, %f402}, [%rd70+16];
	div.rn.f32 	%f403, %f399, %f564;
	div.rn.f32 	%f404, %f400, %f564;
	div.rn.f32 	%f405, %f401, %f564;
	div.rn.f32 	%f406, %f402, %f564;
	st.local.v4.f32 	[%rd70+16], {%f403, %f404, %f405, %f406};
	ld.local.v4.f32 	{%f407, %f408, %f409, %f410}, [%rd70+32];
	div.rn.f32 	%f411, %f407, %f564;
	div.rn.f32 	%f412, %f408, %f564;
	div.rn.f32 	%f413, %f409, %f564;
	div.rn.f32 	%f414, %f410, %f564;
	st.local.v4.f32 	[%rd70+32], {%f411, %f412, %f413, %f414};
	ld.local.v4.f32 	{%f415, %f416, %f417, %f418}, [%rd70+48];
	div.rn.f32 	%f419, %f415, %f564;
	div.rn.f32 	%f420, %f416, %f564;
	div.rn.f32 	%f421, %f417, %f564;
	div.rn.f32 	%f422, %f418, %f564;
	st.local.v4.f32 	[%rd70+48], {%f419, %f420, %f421, %f422};
	add.s32 	%r198, %r198, 16;
	setp.eq.s32 	%p46, %r198, %r187;
	@%p46 bra 	$L__BB1_55;
	bra.uni 	$L__BB1_54;
$L__BB1_55:
	setp.eq.s32 	%p47, %r53, 0;
	@%p47 bra 	$L__BB1_64;
	setp.lt.u32 	%p48, %r53, 8;
	@%p48 bra 	$L__BB1_58;
	mul.wide.u32 	%rd71, %r187, 4;
	add.s64 	%rd72, %rd5, %rd71;
	ld.local.f32 	%f423, [%rd72];
	div.rn.f32 	%f424, %f423, %f564;
	st.local.f32 	[%rd72], %f424;
	ld.local.f32 	%f425, [%rd72+4];
	div.rn.f32 	%f426, %f425, %f564;
	st.local.f32 	[%rd72+4], %f426;
	ld.local.f32 	%f427, [%rd72+8];
	div.rn.f32 	%f428, %f427, %f564;
	st.local.f32 	[%rd72+8], %f428;
	ld.local.f32 	%f429, [%rd72+12];
	div.rn.f32 	%f430, %f429, %f564;
	st.local.f32 	[%rd72+12], %f430;
	ld.local.f32 	%f431, [%rd72+16];
	div.rn.f32 	%f432, %f431, %f564;
	st.local.f32 	[%rd72+16], %f432;
	ld.local.f32 	%f433, [%rd72+20];
	div.rn.f32 	%f434, %f433, %f564;
	st.local.f32 	[%rd72+20], %f434;
	ld.local.f32 	%f435, [%rd72+24];
	div.rn.f32 	%f436, %f435, %f564;
	st.local.f32 	[%rd72+24], %f436;
	ld.local.f32 	%f437, [%rd72+28];
	div.rn.f32 	%f438, %f437, %f564;
	st.local.f32 	[%rd72+28], %f438;
	add.s32 	%r187, %r187, 8;
$L__BB1_58:
	setp.eq.s32 	%p49, %r44, 0;
	@%p49 bra 	$L__BB1_64;
	and.b32  	%r60, %r89, 3;
	setp.lt.u32 	%p50, %r44, 4;
	@%p50 bra 	$L__BB1_61;
	mul.wide.u32 	%rd73, %r187, 4;
	add.s64 	%rd74, %rd5, %rd73;
	ld.local.f32 	%f439, [%rd74];
	div.rn.f32 	%f440, %f439, %f564;
	st.local.f32 	[%rd74], %f440;
	ld.local.f32 	%f441, [%rd74+4];
	div.rn.f32 	%f442, %f441, %f564;
	st.local.f32 	[%rd74+4], %f442;
	ld.local.f32 	%f443, [%rd74+8];
	div.rn.f32 	%f444, %f443, %f564;
	st.local.f32 	[%rd74+8], %f444;
	ld.local.f32 	%f445, [%rd74+12];
	div.rn.f32 	%f446, %f445, %f564;
	st.local.f32 	[%rd74+12], %f446;
	add.s32 	%r187, %r187, 4;
$L__BB1_61:
	setp.eq.s32 	%p51, %r60, 0;
	@%p51 bra 	$L__BB1_64;
	mov.b32 	%r191, 0;
$L__BB1_63:
	.pragma "nounroll";
	mul.wide.u32 	%rd75, %r187, 4;
	add.s64 	%rd76, %rd5, %rd75;
	ld.local.f32 	%f447, [%rd76];
	div.rn.f32 	%f448, %f447, %f564;
	st.local.f32 	[%rd76], %f448;
	add.s32 	%r187, %r187, 1;
	add.s32 	%r191, %r191, 1;
	setp.ne.s32 	%p52, %r191, %r60;
	@%p52 bra 	$L__BB1_63;
$L__BB1_64:
	setp.lt.s32 	%p53, %r87, 1;
	@%p53 bra 	$L__BB1_80;
	add.s32 	%r154, %r17, %r93;
	mul.lo.s32 	%r67, %r154, %r87;
	and.b32  	%r68, %r89, 3;
	and.b32  	%r155, %r89, 2147483632;
	neg.s32 	%r69, %r155;
	mul.lo.s32 	%r156, %r1, %r87;
	mul.lo.s32 	%r70, %r156, %r89;
	mov.b32 	%r192, 0;
	mul.wide.u32 	%rd13, %r87, 4;
$L__BB1_66:
	setp.lt.u32 	%p54, %r52, 15;
	mov.f32 	%f573, 0f00000000;
	mov.b32 	%r196, 0;
	@%p54 bra 	$L__BB1_69;
	add.s64 	%rd122, %rd5, 32;
	add.s32 	%r193, %r70, %r192;
	mov.f32 	%f573, 0f00000000;
	mov.u32 	%r194, %r69;
$L__BB1_68:
	.pragma "nounroll";
	and.b32  	%r196, %r89, 2147483632;
	ld.local.v4.f32 	{%f452, %f453, %f454, %f455}, [%rd122+-32];
	mul.wide.s32 	%rd77, %r193, 4;
	add.s64 	%rd78, %rd3, %rd77;
	ld.global.f32 	%f456, [%rd78];
	fma.rn.f32 	%f457, %f452, %f456, %f573;
	mul.wide.u32 	%rd79, %r87, 4;
	add.s64 	%rd80, %rd78, %rd79;
	ld.global.f32 	%f458, [%rd80];
	fma.rn.f32 	%f459, %f453, %f458, %f457;
	add.s64 	%rd81, %rd80, %rd79;
	ld.global.f32 	%f460, [%rd81];
	fma.rn.f32 	%f461, %f454, %f460, %f459;
	add.s64 	%rd82, %rd81, %rd79;
	ld.global.f32 	%f462, [%rd82];
	fma.rn.f32 	%f463, %f455, %f462, %f461;
	ld.local.v4.f32 	{%f464, %f465, %f466, %f467}, [%rd122+-16];
	add.s64 	%rd83, %rd82, %rd79;
	ld.global.f32 	%f468, [%rd83];
	fma.rn.f32 	%f469, %f464, %f468, %f463;
	add.s64 	%rd84, %rd83, %rd79;
	ld.global.f32 	%f470, [%rd84];
	fma.rn.f32 	%f471, %f465, %f470, %f469;
	add.s64 	%rd85, %rd84, %rd79;
	ld.global.f32 	%f472, [%rd85];
	fma.rn.f32 	%f473, %f466, %f472, %f471;
	add.s64 	%rd86, %rd85, %rd79;
	ld.global.f32 	%f474, [%rd86];
	fma.rn.f32 	%f475, %f467, %f474, %f473;
	ld.local.v4.f32 	{%f476, %f477, %f478, %f479}, [%rd122];
	add.s64 	%rd87, %rd86, %rd79;
	ld.global.f32 	%f480, [%rd87];
	fma.rn.f32 	%f481, %f476, %f480, %f475;
	add.s64 	%rd88, %rd87, %rd79;
	ld.global.f32 	%f482, [%rd88];
	fma.rn.f32 	%f483, %f477, %f482, %f481;
	add.s64 	%rd89, %rd88, %rd79;
	ld.global.f32 	%f484, [%rd89];
	fma.rn.f32 	%f485, %f478, %f484, %f483;
	add.s64 	%rd90, %rd89, %rd79;
	ld.global.f32 	%f486, [%rd90];
	fma.rn.f32 	%f487, %f479, %f486, %f485;
	ld.local.v4.f32 	{%f488, %f489, %f490, %f491}, [%rd122+16];
	add.s64 	%rd91, %rd90, %rd79;
	ld.global.f32 	%f492, [%rd91];
	fma.rn.f32 	%f493, %f488, %f492, %f487;
	add.s64 	%rd92, %rd91, %rd79;
	ld.global.f32 	%f494, [%rd92];
	fma.rn.f32 	%f495, %f489, %f494, %f493;
	add.s64 	%rd93, %rd92, %rd79;
	ld.global.f32 	%f496, [%rd93];
	fma.rn.f32 	%f497, %f490, %f496, %f495;
	add.s64 	%rd94, %rd93, %rd79;
	ld.global.f32 	%f498, [%rd94];
	fma.rn.f32 	%f573, %f491, %f498, %f497;
	add.s32 	%r194, %r194, 16;
	shl.b32 	%r158, %r87, 4;
	add.s32 	%r193, %r193, %r158;
	add.s64 	%rd122, %rd122, 64;
	setp.ne.s32 	%p55, %r194, 0;
	@%p55 bra 	$L__BB1_68;
$L__BB1_69:
	setp.eq.s32 	%p56, %r53, 0;
	@%p56 bra 	$L__BB1_79;
	add.s32 	%r159, %r53, -1;
	setp.lt.u32 	%p57, %r159, 7;
	@%p57 bra 	$L__BB1_72;
	mul.wide.u32 	%rd95, %r196, 4;
	add.s64 	%rd96, %rd5, %rd95;
	ld.local.f32 	%f500, [%rd96];
	add.s32 	%r160, %r196, %r17;
	mad.lo.s32 	%r161, %r160, %r87, %r192;
	mul.wide.s32 	%rd97, %r161, 4;
	add.s64 	%rd98, %rd3, %rd97;
	ld.global.f32 	%f501, [%rd98];
	fma.rn.f32 	%f502, %f500, %f501, %f573;
	ld.local.f32 	%f503, [%rd96+4];
	mul.wide.u32 	%rd99, %r87, 4;
	add.s64 	%rd100, %rd98, %rd99;
	ld.global.f32 	%f504, [%rd100];
	fma.rn.f32 	%f505, %f503, %f504, %f502;
	ld.local.f32 	%f506, [%rd96+8];
	add.s64 	%rd101, %rd100, %rd99;
	ld.global.f32 	%f507, [%rd101];
	fma.rn.f32 	%f508, %f506, %f507, %f505;
	ld.local.f32 	%f509, [%rd96+12];
	add.s64 	%rd102, %rd101, %rd99;
	ld.global.f32 	%f510, [%rd102];
	fma.rn.f32 	%f511, %f509, %f510, %f508;
	ld.local.f32 	%f512, [%rd96+16];
	add.s64 	%rd103, %rd102, %rd99;
	ld.global.f32 	%f513, [%rd103];
	fma.rn.f32 	%f514, %f512, %f513, %f511;
	ld.local.f32 	%f515, [%rd96+20];
	add.s64 	%rd104, %rd103, %rd99;
	ld.global.f32 	%f516, [%rd104];
	fma.rn.f32 	%f517, %f515, %f516, %f514;
	ld.local.f32 	%f518, [%rd96+24];
	add.s64 	%rd105, %rd104, %rd99;
	ld.global.f32 	%f519, [%rd105];
	fma.rn.f32 	%f520, %f518, %f519, %f517;
	ld.local.f32 	%f521, [%rd96+28];
	add.s64 	%rd106, %rd105, %rd99;
	ld.global.f32 	%f522, [%rd106];
	fma.rn.f32 	%f573, %f521, %f522, %f520;
	add.s32 	%r196, %r196, 8;
$L__BB1_72:
	setp.eq.s32 	%p58, %r44, 0;
	@%p58 bra 	$L__BB1_79;
	add.s32 	%r162, %r44, -1;
	setp.lt.u32 	%p59, %r162, 3;
	@%p59 bra 	$L__BB1_75;
	mul.wide.u32 	%rd107, %r196, 4;
	add.s64 	%rd108, %rd5, %rd107;
	ld.local.f32 	%f524, [%rd108];
	add.s32 	%r163, %r196, %r17;
	mad.lo.s32 	%r164, %r163, %r87, %r192;
	mul.wide.s32 	%rd109, %r164, 4;
	add.s64 	%rd110, %rd3, %rd109;
	ld.global.f32 	%f525, [%rd110];
	fma.rn.f32 	%f526, %f524, %f525, %f573;
	ld.local.f32 	%f527, [%rd108+4];
	add.s64 	%rd112, %rd110, %rd13;
	ld.global.f32 	%f528, [%rd112];
	fma.rn.f32 	%f529, %f527, %f528, %f526;
	ld.local.f32 	%f530, [%rd108+8];
	add.s64 	%rd113, %rd112, %rd13;
	ld.global.f32 	%f531, [%rd113];
	fma.rn.f32 	%f532, %f530, %f531, %f529;
	ld.local.f32 	%f533, [%rd108+12];
	add.s64 	%rd114, %rd113, %rd13;
	ld.global.f32 	%f534, [%rd114];
	fma.rn.f32 	%f573, %f533, %f534, %f532;
	add.s32 	%r196, %r196, 4;
$L__BB1_75:
	setp.eq.s32 	%p60, %r68, 0;
	@%p60 bra 	$L__BB1_79;
	setp.eq.s32 	%p61, %r68, 1;
	mul.wide.u32 	%rd115, %r196, 4;
	add.s64 	%rd11, %rd5, %rd115;
	ld.local.f32 	%f535, [%rd11];
	add.s32 	%r165, %r196, %r17;
	mad.lo.s32 	%r166, %r165, %r87, %r192;
	mul.wide.s32 	%rd116, %r166, 4;
	add.s64 	%rd12, %rd3, %rd116;
	ld.global.f32 	%f536, [%rd12];
	fma.rn.f32 	%f573, %f535, %f536, %f573;
	@%p61 bra 	$L__BB1_79;
	setp.eq.s32 	%p62, %r68, 2;
	ld.local.f32 	%f537, [%rd11+4];
	add.s64 	%rd14, %rd12, %rd13;
	ld.global.f32 	%f538, [%rd14];
	fma.rn.f32 	%f573, %f537, %f538, %f573;
	@%p62 bra 	$L__BB1_79;
	ld.local.f32 	%f539, [%rd11+8];
	add.s64 	%rd117, %rd14, %rd13;
	ld.global.f32 	%f540, [%rd117];
	fma.rn.f32 	%f573, %f539, %f540, %f573;
$L__BB1_79:
	ld.param.u64 	%rd121, [_Z14fusedAttentionPfS_S_S_iii_param_3];
	add.s32 	%r167, %r192, %r67;
	cvta.to.global.u64 	%rd118, %rd121;
	mul.wide.s32 	%rd119, %r167, 4;
	add.s64 	%rd120, %rd118, %rd119;
	st.global.f32 	[%rd120], %f573;
	add.s32 	%r192, %r192, 1;
	setp.eq.s32 	%p63, %r192, %r87;
	@%p63 bra 	$L__BB1_80;
	bra.uni 	$L__BB1_66;
$L__BB1_80:
	ret;

}
	// .globl	_Z21studentFlashAttentionPfS_S_S_iii
.visible .entry _Z21studentFlashAttentionPfS_S_S_iii(
	.param .u64 .ptr .align 1 _Z21studentFlashAttentionPfS_S_S_iii_param_0,
	.param .u64 .ptr .align 1 _Z21studentFlashAttentionPfS_S_S_iii_param_1,
	.param .u64 .ptr .align 1 _Z21studentFlashAttentionPfS_S_S_iii_param_2,
	.param .u64 .ptr .align 1 _Z21studentFlashAttentionPfS_S_S_iii_param_3,
	.param .u32 _Z21studentFlashAttentionPfS_S_S_iii_param_4,
	.param .u32 _Z21studentFlashAttentionPfS_S_S_iii_param_5,
	.param .u32 _Z21studentFlashAttentionPfS_S_S_iii_param_6
)
{
	.reg .pred 	%p<14>;
	.reg .b32 	%r<43>;
	.reg .b32 	%f<30>;
	.reg .b64 	%rd<19>;

	ld.param.u64 	%rd5, [_Z21studentFlashAttentionPfS_S_S_iii_param_0];
	ld.param.u64 	%rd6, [_Z21studentFlashAttentionPfS_S_S_iii_param_3];
	ld.param.u32 	%r26, [_Z21studentFlashAttentionPfS_S_S_iii_param_4];
	ld.param.u32 	%r27, [_Z21studentFlashAttentionPfS_S_S_iii_param_5];
	ld.param.u32 	%r25, [_Z21studentFlashAttentionPfS_S_S_iii_param_6];
	cvta.to.global.u64 	%rd1, %rd6;
	cvta.to.global.u64 	%rd2, %rd5;
	mov.u32 	%r1, %ctaid.x;
	mov.u32 	%r28, %ctaid.y;
	shl.b32 	%r29, %r28, 6;
	mov.u32 	%r30, %tid.x;
	add.s32 	%r31, %r29, %r30;
	setp.ge.s32 	%p1, %r1, %r26;
	setp.ge.s32 	%p2, %r31, %r27;
	or.pred  	%p3, %p1, %p2;
	setp.lt.s32 	%p4, %r25, 1;
	or.pred  	%p5, %p3, %p4;
	@%p5 bra 	$L__BB2_13;
	mad.lo.s32 	%r33, %r27, %r1, %r31;
	mul.lo.s32 	%r3, %r33, %r25;
	and.b32  	%r4, %r25, 15;
	setp.lt.u32 	%p6, %r25, 16;
	mov.b32 	%r39, 0;
	@%p6 bra 	$L__BB2_4;
	and.b32  	%r39, %r25, 2147483632;
	neg.s32 	%r37, %r39;
	add.s64 	%rd3, %rd2, 32;
	add.s64 	%rd4, %rd1, 32;
	mov.u32 	%r36, %r3;
$L__BB2_3:
	.pragma "nounroll";
	mul.wide.s32 	%rd7, %r36, 4;
	add.s64 	%rd8, %rd3, %rd7;
	add.s64 	%rd9, %rd4, %rd7;
	ld.global.f32 	%f1, [%rd8+-32];
	st.global.f32 	[%rd9+-32], %f1;
	ld.global.f32 	%f2, [%rd8+-28];
	st.global.f32 	[%rd9+-28], %f2;
	ld.global.f32 	%f3, [%rd8+-24];
	st.global.f32 	[%rd9+-24], %f3;
	ld.global.f32 	%f4, [%rd8+-20];
	st.global.f32 	[%rd9+-20], %f4;
	ld.global.f32 	%f5, [%rd8+-16];
	st.global.f32 	[%rd9+-16], %f5;
	ld.global.f32 	%f6, [%rd8+-12];
	st.global.f32 	[%rd9+-12], %f6;
	ld.global.f32 	%f7, [%rd8+-8];
	st.global.f32 	[%rd9+-8], %f7;
	ld.global.f32 	%f8, [%rd8+-4];
	st.global.f32 	[%rd9+-4], %f8;
	ld.global.f32 	%f9, [%rd8];
	st.global.f32 	[%rd9], %f9;
	ld.global.f32 	%f10, [%rd8+4];
	st.global.f32 	[%rd9+4], %f10;
	ld.global.f32 	%f11, [%rd8+8];
	st.global.f32 	[%rd9+8], %f11;
	ld.global.f32 	%f12, [%rd8+12];
	st.global.f32 	[%rd9+12], %f12;
	ld.global.f32 	%f13, [%rd8+16];
	st.global.f32 	[%rd9+16], %f13;
	ld.global.f32 	%f14, [%rd8+20];
	st.global.f32 	[%rd9+20], %f14;
	ld.global.f32 	%f15, [%rd8+24];
	st.global.f32 	[%rd9+24], %f15;
	ld.global.f32 	%f16, [%rd8+28];
	st.global.f32 	[%rd9+28], %f16;
	add.s32 	%r37, %r37, 16;
	add.s32 	%r36, %r36, 16;
	setp.ne.s32 	%p7, %r37, 0;
	@%p7 bra 	$L__BB2_3;
$L__BB2_4:
	setp.eq.s32 	%p8, %r4, 0;
	@%p8 bra 	$L__BB2_13;
	and.b32  	%r12, %r25, 7;
	setp.lt.u32 	%p9, %r4, 8;
	@%p9 bra 	$L__BB2_7;
	add.s32 	%r34, %r39, %r3;
	mul.wide.s32 	%rd10, %r34, 4;
	add.s64 	%rd11, %rd2, %rd10;
	ld.global.f32 	%f17, [%rd11];
	add.s64 	%rd12, %rd1, %rd10;
	st.global.f32 	[%rd12], %f17;
	ld.global.f32 	%f18, [%rd11+4];
	st.global.f32 	[%rd12+4], %f18;
	ld.global.f32 	%f19, [%rd11+8];
	st.global.f32 	[%rd12+8], %f19;
	ld.global.f32 	%f20, [%rd11+12];
	st.global.f32 	[%rd12+12], %f20;
	ld.global.f32 	%f21, [%rd11+16];
	st.global.f32 	[%rd12+16], %f21;
	ld.global.f32 	%f22, [%rd11+20];
	st.global.f32 	[%rd12+20], %f22;
	ld.global.f32 	%f23, [%rd11+24];
	st.global.f32 	[%rd12+24], %f23;
	ld.global.f32 	%f24, [%rd11+28];
	st.global.f32 	[%rd12+28], %f24;
	add.s32 	%r39, %r39, 8;
$L__BB2_7:
	setp.eq.s32 	%p10, %r12, 0;
	@%p10 bra 	$L__BB2_13;
	and.b32  	%r15, %r25, 3;
	setp.lt.u32 	%p11, %r12, 4;
	@%p11 bra 	$L__BB2_10;
	add.s32 	%r35, %r39, %r3;
	mul.wide.s32 	%rd13, %r35, 4;
	add.s64 	%rd14, %rd2, %rd13;
	ld.global.f32 	%f25, [%rd14];
	add.s64 	%rd15, %rd1, %rd13;
	st.global.f32 	[%rd15], %f25;
	ld.global.f32 	%f26, [%rd14+4];
	st.global.f32 	[%rd15+4], %f26;
	ld.global.f32 	%f27, [%rd14+8];
	st.global.f32 	[%rd15+8], %f27;
	ld.global.f32 	%f28, [%rd14+12];
	st.global.f32 	[%rd15+12], %f28;
	add.s32 	%r39, %r39, 4;
$L__BB2_10:
	setp.eq.s32 	%p12, %r15, 0;
	@%p12 bra 	$L__BB2_13;
	add.s32 	%r42, %r39, %r3;
	neg.s32 	%r41, %r15;
$L__BB2_12:
	.pragma "nounroll";
	mul.wide.s32 	%rd16, %r42, 4;
	add.s64 	%rd17, %rd1, %rd16;
	add.s64 	%rd18, %rd2, %rd16;
	ld.global.f32 	%f29, [%rd18];
	st.global.f32 	[%rd17], %f29;
	add.s32 	%r42, %r42, 1;
	add.s32 	%r41, %r41, 1;
	setp.ne.s32 	%p13, %r41, 0;
	@%p13 bra 	$L__BB2_12;
$L__BB2_13:
	ret;

}
	// .globl	_Z28studentFusedAttentionDropoutPfS_S_S_S_fiii
.visible .entry _Z28studentFusedAttentionDropoutPfS_S_S_S_fiii(
	.param .u64 .ptr .align 1 _Z28studentFusedAttentionDropoutPfS_S_S_S_fiii_param_0,
	.param .u64 .ptr .align 1 _Z28studentFusedAttentionDropoutPfS_S_S_S_fiii_param_1,
	.param .u64 .ptr .align 1 _Z28studentFusedAttentionDropoutPfS_S_S_S_fiii_param_2,
	.param .u64 .ptr .align 1 _Z28studentFusedAttentionDropoutPfS_S_S_S_fiii_param_3,
	.param .u64 .ptr .align 1 _Z28studentFusedAttentionDropoutPfS_S_S_S_fiii_param_4,
	.param .f32 _Z28studentFusedAttentionDropoutPfS_S_S_S_fiii_param_5,
	.param .u32 _Z28studentFusedAttentionDropoutPfS_S_S_S_fiii_param_6,
	.param .u32 _Z28studentFusedAttentionDropoutPfS_S_S_S_fiii_param_7,
	.param .u32 _Z28studentFusedAttentionDropoutPfS_S_S_S_fiii_param_8
)
{
	.reg .pred 	%p<14>;
	.reg .b32 	%r<43>;
	.reg .b32 	%f<30>;
	.reg .b64 	%rd<19>;

	ld.param.u64 	%rd5, [_Z28studentFusedAttentionDropoutPfS_S_S_S_fiii_param_0];
	ld.param.u64 	%rd6, [_Z28studentFusedAttentionDropoutPfS_S_S_S_fiii_param_3];
	ld.param.u32 	%r26, [_Z28studentFusedAttentionDropoutPfS_S_S_S_fiii_param_6];
	ld.param.u32 	%r27, [_Z28studentFusedAttentionDropoutPfS_S_S_S_fiii_param_7];
	ld.param.u32 	%r25, [_Z28studentFusedAttentionDropoutPfS_S_S_S_fiii_param_8];
	cvta.to.global.u64 	%rd1, %rd6;
	cvta.to.global.u64 	%rd2, %rd5;
	mov.u32 	%r1, %ctaid.x;
	mov.u32 	%r28, %ctaid.y;
	mov.u32 	%r29, %ntid.x;
	mov.u32 	%r30, %tid.x;
	mad.lo.s32 	%r31, %r28, %r29, %r30;
	setp.ge.s32 	%p1, %r1, %r26;
	setp.ge.s32 	%p2, %r31, %r27;
	or.pred  	%p3, %p1, %p2;
	setp.lt.s32 	%p4, %r25, 1;
	or.pred  	%p5, %p3, %p4;
	@%p5 bra 	$L__BB3_13;
	mad.lo.s32 	%r33, %r27, %r1, %r31;
	mul.lo.s32 	%r3, %r33, %r25;
	and.b32  	%r4, %r25, 15;
	setp.lt.u32 	%p6, %r25, 16;
	mov.b32 	%r39, 0;
	@%p6 bra 	$L__BB3_4;
	and.b32  	%r39, %r25, 2147483632;
	neg.s32 	%r37, %r39;
	add.s64 	%rd3, %rd2, 32;
	add.s64 	%rd4, %rd1, 32;
	mov.u32 	%r36, %r3;
$L__BB3_3:
	.pragma "nounroll";
	mul.wide.s32 	%rd7, %r36, 4;
	add.s64 	%rd8, %rd3, %rd7;
	add.s64 	%rd9, %rd4, %rd7;
	ld.global.f32 	%f1, [%rd8+-32];
	st.global.f32 	[%rd9+-32], %f1;
	ld.global.f32 	%f2, [%rd8+-28];
	st.global.f32 	[%rd9+-28], %f2;
	ld.global.f32 	%f3, [%rd8+-24];
	st.global.f32 	[%rd9+-24], %f3;
	ld.global.f32 	%f4, [%rd8+-20];
	st.global.f32 	[%rd9+-20], %f4;
	ld.global.f32 	%f5, [%rd8+-16];
	st.global.f32 	[%rd9+-16], %f5;
	ld.global.f32 	%f6, [%rd8+-12];
	st.global.f32 	[%rd9+-12], %f6;
	ld.global.f32 	%f7, [%rd8+-8];
	st.global.f32 	[%rd9+-8], %f7;
	ld.global.f32 	%f8, [%rd8+-4];
	st.global.f32 	[%rd9+-4], %f8;
	ld.global.f32 	%f9, [%rd8];
	st.global.f32 	[%rd9], %f9;
	ld.global.f32 	%f10, [%rd8+4];
	st.global.f32 	[%rd9+4], %f10;
	ld.global.f32 	%f11, [%rd8+8];
	st.global.f32 	[%rd9+8], %f11;
	ld.global.f32 	%f12, [%rd8+12];
	st.global.f32 	[%rd9+12], %f12;
	ld.global.f32 	%f13, [%rd8+16];
	st.global.f32 	[%rd9+16], %f13;
	ld.global.f32 	%f14, [%rd8+20];
	st.global.f32 	[%rd9+20], %f14;
	ld.global.f32 	%f15, [%rd8+24];
	st.global.f32 	[%rd9+24], %f15;
	ld.global.f32 	%f16, [%rd8+28];
	st.global.f32 	[%rd9+28], %f16;
	add.s32 	%r37, %r37, 16;
	add.s32 	%r36, %r36, 16;
	setp.ne.s32 	%p7, %r37, 0;
	@%p7 bra 	$L__BB3_3;
$L__BB3_4:
	setp.eq.s32 	%p8, %r4, 0;
	@%p8 bra 	$L__BB3_13;
	and.b32  	%r12, %r25, 7;
	setp.lt.u32 	%p9, %r4, 8;
	@%p9 bra 	$L__BB3_7;
	add.s32 	%r34, %r39, %r3;
	mul.wide.s32 	%rd10, %r34, 4;
	add.s64 	%rd11, %rd2, %rd10;
	ld.global.f32 	%f17, [%rd11];
	add.s64 	%rd12, %rd1, %rd10;
	st.global.f32 	[%rd12], %f17;
	ld.global.f32 	%f18, [%rd11+4];
	st.global.f32 	[%rd12+4], %f18;
	ld.global.f32 	%f19, [%rd11+8];
	st.global.f32 	[%rd12+8], %f19;
	ld.global.f32 	%f20, [%rd11+12];
	st.global.f32 	[%rd12+12], %f20;
	ld.global.f32 	%f21, [%rd11+16];
	st.global.f32 	[%rd12+16], %f21;
	ld.global.f32 	%f22, [%rd11+20];
	st.global.f32 	[%rd12+20], %f22;
	ld.global.f32 	%f23, [%rd11+24];
	st.global.f32 	[%rd12+24], %f23;
	ld.global.f32 	%f24, [%rd11+28];
	st.global.f32 	[%rd12+28], %f24;
	add.s32 	%r39, %r39, 8;
$L__BB3_7:
	setp.eq.s32 	%p10, %r12, 0;
	@%p10 bra 	$L__BB3_13;
	and.b32  	%r15, %r25, 3;
	setp.lt.u32 	%p11, %r12, 4;
	@%p11 bra 	$L__BB3_10;
	add.s32 	%r35, %r39, %r3;
	mul.wide.s32 	%rd13, %r35, 4;
	add.s64 	%rd14, %rd2, %rd13;
	ld.global.f32 	%f25, [%rd14];
	add.s64 	%rd15, %rd1, %rd13;
	st.global.f32 	[%rd15], %f25;
	ld.global.f32 	%f26, [%rd14+4];
	st.global.f32 	[%rd15+4], %f26;
	ld.global.f32 	%f27, [%rd14+8];
	st.global.f32 	[%rd15+8], %f27;
	ld.global.f32 	%f28, [%rd14+12];
	st.global.f32 	[%rd15+12], %f28;
	add.s32 	%r39, %r39, 4;
$L__BB3_10:
	setp.eq.s32 	%p12, %r15, 0;
	@%p12 bra 	$L__BB3_13;
	add.s32 	%r42, %r39, %r3;
	neg.s32 	%r41, %r15;
$L__BB3_12:
	.pragma "nounroll";
	mul.wide.s32 	%rd16, %r42, 4;
	add.s64 	%rd17, %rd1, %rd16;
	add.s64 	%rd18, %rd2, %rd16;
	ld.global.f32 	%f29, [%rd18];
	st.global.f32 	[%rd17], %f29;
	add.s32 	%r42, %r42, 1;
	add.s32 	%r41, %r41, 1;
	setp.ne.s32 	%p13, %r41, 0;
	@%p13 bra 	$L__BB3_12;
$L__BB3_13:
	ret;

}


// ===== COMPILED SASS (sm_100) =====

	.target	sm_100

	.elftype	@"ET_EXEC"


//--------------------- .note.nv.tkinfo           --------------------------
	.section	.note.nv.tkinfo,"",@"SHT_NOTE"
	.sectionflags	@"SHF_NOTE_NV_TKINFO"
	.tkinfo
        /*0018*/ 	.word	0x00000002
        /*0030*/ 	.string	""
        /*0030*/ 	.string	"ptxas"
        /*0030*/ 	.string	"Cuda compilation tools, release 13.0, V13.0.88"
        /*0030*/ 	.string	"Build cuda_13.0.r13.0/compiler.36424714_0"
        /*0030*/ 	.string	"-arch sm_100 -m 64 "



//--------------------- .note.nv.cuinfo           --------------------------
	.section	.note.nv.cuinfo,"",@"SHT_NOTE"
	.sectionflags	@"SHF_NOTE_NV_CUINFO"
        /*0018*/ 	.short	0x0002
        /*001a*/ 	.short	0x0064
        /*001c*/ 	.short	0x0082
	.zero		2


//--------------------- .nv.info                  --------------------------
	.section	.nv.info,"",@"SHT_CUDA_INFO"
	.align	4


	//----- nvinfo : EIATTR_REGCOUNT
	.align		4
        /*0000*/ 	.byte	0x04, 0x2f
        /*0002*/ 	.short	(.L_1 - .L_0)
	.align		4
.L_0:
        /*0004*/ 	.word	index@(_Z14naiveAttentionPfS_S_S_iii)
        /*0008*/ 	.word	0x00000004


	//----- nvinfo : EIATTR_FRAME_SIZE
	.align		4
.L_1:
        /*000c*/ 	.byte	0x04, 0x11
        /*000e*/ 	.short	(.L_3 - .L_2)
	.align		4
.L_2:
        /*0010*/ 	.word	index@(_Z14naiveAttentionPfS_S_S_iii)
        /*0014*/ 	.word	0x00000000


	//----- nvinfo : EIATTR_REGCOUNT
	.align		4
.L_3:
        /*0018*/ 	.byte	0x04, 0x2f
        /*001a*/ 	.short	(.L_5 - .L_4)
	.align		4
.L_4:
        /*001c*/ 	.word	index@(_Z14fusedAttentionPfS_S_S_iii)
        /*0020*/ 	.word	0x00000020


	//----- nvinfo : EIATTR_FRAME_SIZE
	.align		4
.L_5:
        /*0024*/ 	.byte	0x04, 0x11
        /*0026*/ 	.short	(.L_7 - .L_6)
	.align		4
.L_6:
        /*0028*/ 	.word	index@($__internal_1_$__cuda_sm3x_div_rn_noftz_f32_slowpath)
        /*002c*/ 	.word	0x00000900


	//----- nvinfo : EIATTR_FRAME_SIZE
	.align		4
.L_7:
        /*0030*/ 	.byte	0x04, 0x11
        /*0032*/ 	.short	(.L_9 - .L_8)
	.align		4
.L_8:
        /*0034*/ 	.word	index@($__internal_0_$__cuda_sm20_sqrt_rn_f32_slowpath)
        /*0038*/ 	.word	0x00000900


	//----- nvinfo : EIATTR_FRAME_SIZE
	.align		4
.L_9:
        /*003c*/ 	.byte	0x04, 0x11
        /*003e*/ 	.short	(.L_11 - .L_10)
	.align		4
.L_10:
        /*0040*/ 	.word	index@(_Z14fusedAttentionPfS_S_S_iii)
        /*0044*/ 	.word	0x00000900


	//----- nvinfo : EIATTR_REGCOUNT
	.align		4
.L_11:
        /*0048*/ 	.byte	0x04, 0x2f
        /*004a*/ 	.short	(.L_13 - .L_12)
	.align		4
.L_12:
        /*004c*/ 	.word	index@(_Z21studentFlashAttentionPfS_S_S_iii)
        /*0050*/ 	.word	0x00000018


	//----- nvinfo : EIATTR_FRAME_SIZE
	.align		4
.L_13:
        /*0054*/ 	.byte	0x04, 0x11
        /*0056*/ 	.short	(.L_15 - .L_14)
	.align		4
.L_14:
        /*0058*/ 	.word	index@(_Z21studentFlashAttentionPfS_S_S_iii)
        /*005c*/ 	.word	0x00000000


	//----- nvinfo : EIATTR_REGCOUNT
	.align		4
.L_15:
        /*0060*/ 	.byte	0x04, 0x2f
        /*0062*/ 	.short	(.L_17 - .L_16)
	.align		4
.L_16:
        /*0064*/ 	.word	index@(_Z28studentFusedAttentionDropoutPfS_S_S_S_fiii)
        /*0068*/ 	.word	0x00000018


	//----- nvinfo : EIATTR_FRAME_SIZE
	.align		4
.L_17:
        /*006c*/ 	.byte	0x04, 0x11
        /*006e*/ 	.short	(.L_19 - .L_18)
	.align		4
.L_18:
        /*0070*/ 	.word	index@(_Z28studentFusedAttentionDropoutPfS_S_S_S_fiii)
        /*0074*/ 	.word	0x00000000


	//----- nvinfo : EIATTR_MIN_STACK_SIZE
	.align		4
.L_19:
        /*0078*/ 	.byte	0x04, 0x12
        /*007a*/ 	.short	(.L_21 - .L_20)
	.align		4
.L_20:
        /*007c*/ 	.word	index@(_Z28studentFusedAttentionDropoutPfS_S_S_S_fiii)
        /*0080*/ 	.word	0x00000000


	//----- nvinfo : EIATTR_MIN_STACK_SIZE
	.align		4
.L_21:
        /*0084*/ 	.byte	0x04, 0x12
        /*0086*/ 	.short	(.L_23 - .L_22)
	.align		4
.L_22:
        /*0088*/ 	.word	index@(_Z21studentFlashAttentionPfS_S_S_iii)
        /*008c*/ 	.word	0x00000000


	//----- nvinfo : EIATTR_MIN_STACK_SIZE
	.align		4
.L_23:
        /*0090*/ 	.byte	0x04, 0x12
        /*0092*/ 	.short	(.L_25 - .L_24)
	.align		4
.L_24:
        /*0094*/ 	.word	index@(_Z14fusedAttentionPfS_S_S_iii)
        /*0098*/ 	.word	0x00000900


	//----- nvinfo : EIATTR_MIN_STACK_SIZE
	.align		4
.L_25:
        /*009c*/ 	.byte	0x04, 0x12
        /*009e*/ 	.short	(.L_27 - .L_26)
	.align		4
.L_26:
        /*00a0*/ 	.word	index@(_Z14naiveAttentionPfS_S_S_iii)
        /*00a4*/ 	.word	0x00000000
.L_27:


//--------------------- .nv.compat                --------------------------
	.section	.nv.compat,"",@"SHT_CUDA_COMPAT_INFO"
	.align	4
        /*0000*/ 	.byte	0x02, 0x09, 0x00, 0x00, 0x02, 0x02, 0x01, 0x00, 0x02, 0x05, 0x05, 0x00, 0x03, 0x07, 0x01, 0x01
        /*0010*/ 	.byte	0x02, 0x03, 0x00, 0x00, 0x02, 0x06, 0x01, 0x00, 0x04, 0x0b, 0x08, 0x00, 0x01, 0x00, 0x00, 0x00
        /*0020*/ 	.byte	0x00, 0x00, 0x00, 0x00


//--------------------- .nv.info._Z28studentFusedAttentionDropoutPfS_S_S_S_fiii --------------------------
	.section	.nv.info._Z28studentFusedAttentionDropoutPfS_S_S_S_fiii,"",@"SHT_CUDA_INFO"
	.sectionflags	@""
	.align	4


	//----- nvinfo : EIATTR_CUDA_API_VERSION
	.align		4
        /*0000*/ 	.byte	0x04, 0x37
        /*0002*/ 	.short	(.L_29 - .L_28)
.L_28:
        /*0004*/ 	.word	0x00000082


	//----- nvinfo : EIATTR_KPARAM_INFO
	.align		4
.L_29:
        /*0008*/ 	.byte	0x04, 0x17
        /*000a*/ 	.short	(.L_31 - .L_30)
.L_30:
        /*000c*/ 	.word	0x00000000
        /*0010*/ 	.short	0x0008
        /*0012*/ 	.short	0x0034
        /*0014*/ 	.byte	0x00, 0xf0, 0x11, 0x00


	//----- nvinfo : EIATTR_KPARAM_INFO
	.align		4
.L_31:
        /*0018*/ 	.byte	0x04, 0x17
        /*001a*/ 	.short	(.L_33 - .L_32)
.L_32:
        /*001c*/ 	.word	0x00000000
        /*0020*/ 	.short	0x0007
        /*0022*/ 	.short	0x0030
        /*0024*/ 	.byte	0x00, 0xf0, 0x11, 0x00


	//----- nvinfo : EIATTR_KPARAM_INFO
	.align		4
.L_33:
        /*0028*/ 	.byte	0x04, 0x17
        /*002a*/ 	.short	(.L_35 - .L_34)
.L_34:
        /*002c*/ 	.word	0x00000000
        /*0030*/ 	.short	0x0006
        /*0032*/ 	.short	0x002c
        /*0034*/ 	.byte	0x00, 0xf0, 0x11, 0x00


	//----- nvinfo : EIATTR_KPARAM_INFO
	.align		4
.L_35:
        /*0038*/ 	.byte	0x04, 0x17
        /*003a*/ 	.short	(.L_37 - .L_36)
.L_36:
        /*003c*/ 	.word	0x00000000
        /*0040*/ 	.short	0x0005
        /*0042*/ 	.short	0x0028
        /*0044*/ 	.byte	0x00, 0xf0, 0x11, 0x00


	//----- nvinfo : EIATTR_KPARAM_INFO
	.align		4
.L_37:
        /*0048*/ 	.byte	0x04, 0x17
        /*004a*/ 	.short	(.L_39 - .L_38)
.L_38:
        /*004c*/ 	.word	0x00000000
        /*0050*/ 	.short	0x0004
        /*0052*/ 	.short	0x0020
        /*0054*/ 	.byte	0x00, 0xf5, 0x21, 0x00


	//----- nvinfo : EIATTR_KPARAM_INFO
	.align		4
.L_39:
        /*0058*/ 	.byte	0x04, 0x17
        /*005a*/ 	.short	(.L_41 - .L_40)
.L_40:
        /*005c*/ 	.word	0x00000000
        /*0060*/ 	.short	0x0003
        /*0062*/ 	.short	0x0018
        /*0064*/ 	.byte	0x00, 0xf5, 0x21, 0x00


	//----- nvinfo : EIATTR_KPARAM_INFO
	.align		4
.L_41:
        /*0068*/ 	.byte	0x04, 0x17
        /*006a*/ 	.short	(.L_43 - .L_42)
.L_42:
        /*006c*/ 	.word	0x00000000
        /*0070*/ 	.short	0x0002
        /*0072*/ 	.short	0x0010
        /*0074*/ 	.byte	0x00, 0xf5, 0x21, 0x00


	//----- nvinfo : EIATTR_KPARAM_INFO
	.align		4
.L_43:
        /*0078*/ 	.byte	0x04, 0x17
        /*007a*/ 	.short	(.L_45 - .L_44)
.L_44:
        /*007c*/ 	.word	0x00000000
        /*0080*/ 	.short	0x0001
        /*0082*/ 	.short	0x0008
        /*0084*/ 	.byte	0x00, 0xf5, 0x21, 0x00


	//----- nvinfo : EIATTR_KPARAM_INFO
	.align		4
.L_45:
        /*0088*/ 	.byte	0x04, 0x17
        /*008a*/ 	.short	(.L_47 - .L_46)
.L_46:
        /*008c*/ 	.word	0x00000000
        /*0090*/ 	.short	0x0000
        /*0092*/ 	.short	0x0000
        /*0094*/ 	.byte	0x00, 0xf5, 0x21, 0x00


	//----- nvinfo : EIATTR_SPARSE_MMA_MASK
	.align		4
.L_47:
        /*0098*/ 	.byte	0x03, 0x50
        /*009a*/ 	.short	0x0000


	//----- nvinfo : EIATTR_MAXREG_COUNT
	.align		4
        /*009c*/ 	.byte	0x03, 0x1b
        /*009e*/ 	.short	0x00ff


	//----- nvinfo : EIATTR_MERCURY_ISA_VERSION
	.align		4
        /*00a0*/ 	.byte	0x03, 0x5f
        /*00a2*/ 	.short	0x0101


	//----- nvinfo : EIATTR_VRC_CTA_INIT_COUNT
	.align		4
        /*00a4*/ 	.byte	0x02, 0x4a
	.zero		1
	.zero		1


	//----- nvinfo : EIATTR_EXIT_INSTR_OFFSETS
	.align		4
        /*00a8*/ 	.byte	0x04, 0x1c
        /*00aa*/ 	.short	(.L_49 - .L_48)


	//   ....[0]....
.L_48:
        /*00ac*/ 	.word	0x000000b0


	//   ....[1]....
        /*00b0*/ 	.word	0x00000470


	//   ....[2]....
        /*00b4*/ 	.word	0x00000620


	//   ....[3]....
        /*00b8*/ 	.word	0x00000750


	//   ....[4]....
        /*00bc*/ 	.word	0x00000820


	//----- nvinfo : EIATTR_CBANK_PARAM_SIZE
	.align		4
.L_49:
        /*00c0*/ 	.byte	0x03, 0x19
        /*00c2*/ 	.short	0x0038


	//----- nvinfo : EIATTR_PARAM_CBANK
	.align		4
        /*00c4*/ 	.byte	0x04, 0x0a
        /*00c6*/ 	.short	(.L_51 - .L_50)
	.align		4
.L_50:
        /*00c8*/ 	.word	index@(.nv.constant0._Z28studentFusedAttentionDropoutPfS_S_S_S_fiii)
        /*00cc*/ 	.short	0x0380
        /*00ce*/ 	.short	0x0038


	//----- nvinfo : EIATTR_SW_WAR
	.align		4
.L_51:
        /*00d0*/ 	.byte	0x04, 0x36
        /*00d2*/ 	.short	(.L_53 - .L_52)
.L_52:
        /*00d4*/ 	.word	0x00000008
.L_53:


//--------------------- .nv.info._Z21studentFlashAttentionPfS_S_S_iii --------------------------
	.section	.nv.info._Z21studentFlashAttentionPfS_S_S_iii,"",@"SHT_CUDA_INFO"
	.sectionflags	@""
	.align	4


	//----- nvinfo : EIATTR_CUDA_API_VERSION
	.align		4
        /*0000*/ 	.byte	0x04, 0x37
        /*0002*/ 	.short	(.L_55 - .L_54)
.L_54:
        /*0004*/ 	.word	0x00000082


	//----- nvinfo : EIATTR_KPARAM_INFO
	.align		4
.L_55:
        /*0008*/ 	.byte	0x04, 0x17
        /*000a*/ 	.short	(.L_57 - .L_56)
.L_56:
        /*000c*/ 	.word	0x00000000
        /*0010*/ 	.short	0x0006
        /*0012*/ 	.short	0x0028
        /*0014*/ 	.byte	0x00, 0xf0, 0x11, 0x00


	//----- nvinfo : EIATTR_KPARAM_INFO
	.align		4
.L_57:
        /*0018*/ 	.byte	0x04, 0x17
        /*001a*/ 	.short	(.L_59 - .L_58)
.L_58:
        /*001c*/ 	.word	0x00000000
        /*0020*/ 	.short	0x0005
        /*0022*/ 	.short	0x0024
        /*0024*/ 	.byte	0x00, 0xf0, 0x11, 0x00


	//----- nvinfo : EIATTR_KPARAM_INFO
	.align		4
.L_59:
        /*0028*/ 	.byte	0x04, 0x17
        /*002a*/ 	.short	(.L_61 - .L_60)
.L_60:
        /*002c*/ 	.word	0x00000000
        /*0030*/ 	.short	0x0004
        /*0032*/ 	.short	0x0020
        /*0034*/ 	.byte	0x00, 0xf0, 0x11, 0x00


	//----- nvinfo : EIATTR_KPARAM_INFO
	.align		4
.L_61:
        /*0038*/ 	.byte	0x04, 0x17
        /*003a*/ 	.short	(.L_63 - .L_62)
.L_62:
        /*003c*/ 	.word	0x00000000
        /*0040*/ 	.short	0x0003
        /*0042*/ 	.short	0x0018
        /*0044*/ 	.byte	0x00, 0xf5, 0x21, 0x00


	//----- nvinfo : EIATTR_KPARAM_INFO
	.align		4
.L_63:
        /*0048*/ 	.byte	0x04, 0x17
        /*004a*/ 	.short	(.L_65 - .L_64)
.L_64:
        /*004c*/ 	.word	0x00000000
        /*0050*/ 	.short	0x0002
        /*0052*/ 	.short	0x0010
        /*0054*/ 	.byte	0x00, 0xf5, 0x21, 0x00


	//----- nvinfo : EIATTR_KPARAM_INFO
	.align		4
.L_65:
        /*0058*/ 	.byte	0x04, 0x17
        /*005a*/ 	.short	(.L_67 - .L_66)
.L_66:
        /*005c*/ 	.word	0x00000000
        /*0060*/ 	.short	0x0001
        /*0062*/ 	.short	0x0008
        /*0064*/ 	.byte	0x00, 0xf5, 0x21, 0x00


	//----- nvinfo : EIATTR_KPARAM_INFO
	.align		4
.L_67:
        /*0068*/ 	.byte	0x04, 0x17
        /*006a*/ 	.short	(.L_69 - .L_68)
.L_68:
        /*006c*/ 	.word	0x00000000
        /*0070*/ 	.short	0x0000
        /*0072*/ 	.short	0x0000
        /*0074*/ 	.byte	0x00, 0xf5, 0x21, 0x00


	//----- nvinfo : EIATTR_SPARSE_MMA_MASK
	.align		4
.L_69:
        /*0078*/ 	.byte	0x03, 0x50
        /*007a*/ 	.short	0x0000


	//----- nvinfo : EIATTR_MAXREG_COUNT
	.align		4
        /*007c*/ 	.byte	0x03, 0x1b
        /*007e*/ 	.short	0x00ff


	//----- nvinfo : EIATTR_MERCURY_ISA_VERSION
	.align		4
        /*0080*/ 	.byte	0x03, 0x5f
        /*0082*/ 	.short	0x0101


	//----- nvinfo : EIATTR_VRC_CTA_INIT_COUNT
	.align		4
        /*0084*/ 	.byte	0x02, 0x4a
	.zero		1
	.zero		1


	//----- nvinfo : EIATTR_EXIT_INSTR_OFFSETS
	.align		4
        /*0088*/ 	.byte	0x04, 0x1c
        /*008a*/ 	.short	(.L_71 - .L_70)


	//   ....[0]....
.L_70:
        /*008c*/ 	.word	0x000000a0


	//   ....[1]....
        /*0090*/ 	.word	0x00000460


	//   ....[2]....
        /*0094*/ 	.word	0x00000610


	//   ....[3]....
        /*0098*/ 	.word	0x00000740


	//   ....[4]....
        /*009c*/ 	.word	0x00000810


	//----- nvinfo : EIATTR_CBANK_PARAM_SIZE
	.align		4
.L_71:
        /*00a0*/ 	.byte	0x03, 0x19
        /*00a2*/ 	.short	0x002c


	//----- nvinfo : EIATTR_PARAM_CBANK
	.align		4
        /*00a4*/ 	.byte	0x04, 0x0a
        /*00a6*/ 	.short	(.L_73 - .L_72)
	.align		4
.L_72:
        /*00a8*/ 	.word	index@(.nv.constant0._Z21studentFlashAttentionPfS_S_S_iii)
        /*00ac*/ 	.short	0x0380
        /*00ae*/ 	.short	0x002c


	//----- nvinfo : EIATTR_SW_WAR
	.align		4
.L_73:
        /*00b0*/ 	.byte	0x04, 0x36
        /*00b2*/ 	.short	(.L_75 - .L_74)
.L_74:
        /*00b4*/ 	.word	0x00000008
.L_75:


//--------------------- .nv.info._Z14fusedAttentionPfS_S_S_iii --------------------------
	.section	.nv.info._Z14fusedAttentionPfS_S_S_iii,"",@"SHT_CUDA_INFO"
	.sectionflags	@""
	.align	4


	//----- nvinfo : EIATTR_CUDA_API_VERSION
	.align		4
        /*0000*/ 	.byte	0x04, 0x37
        /*0002*/ 	.short	(.L_77 - .L_76)
.L_76:
        /*0004*/ 	.word	0x00000082


	//----- nvinfo : EIATTR_KPARAM_INFO
	.align		4
.L_77:
        /*0008*/ 	.byte	0x04, 0x17
        /*000a*/ 	.short	(.L_79 - .L_78)
.L_78:
        /*000c*/ 	.word	0x00000000
        /*0010*/ 	.short	0x0006
        /*0012*/ 	.short	0x0028
        /*0014*/ 	.byte	0x00, 0xf0, 0x11, 0x00


	//----- nvinfo : EIATTR_KPARAM_INFO
	.align		4
.L_79:
        /*0018*/ 	.byte	0x04, 0x17
        /*001a*/ 	.short	(.L_81 - .L_80)
.L_80:
        /*001c*/ 	.word	0x00000000
        /*0020*/ 	.short	0x0005
        /*0022*/ 	.short	0x0024
        /*0024*/ 	.byte	0x00, 0xf0, 0x11, 0x00


	//----- nvinfo : EIATTR_KPARAM_INFO
	.align		4
.L_81:
        /*0028*/ 	.byte	0x04, 0x17
        /*002a*/ 	.short	(.L_83 - .L_82)
.L_82:
        /*002c*/ 	.word	0x00000000
        /*0030*/ 	.short	0x0004
        /*0032*/ 	.short	0x0020
        /*0034*/ 	.byte	0x00, 0xf0, 0x11, 0x00


	//----- nvinfo : EIATTR_KPARAM_INFO
	.align		4
.L_83:
        /*0038*/ 	.byte	0x04, 0x17
        /*003a*/ 	.short	(.L_85 - .L_84)
.L_84:
        /*003c*/ 	.word	0x00000000
        /*0040*/ 	.short	0x0003
        /*0042*/ 	.short	0x0018
        /*0044*/ 	.byte	0x00, 0xf5, 0x21, 0x00


	//----- nvinfo : EIATTR_KPARAM_INFO
	.align		4
.L_85:
        /*0048*/ 	.byte	0x04, 0x17
        /*004a*/ 	.short	(.L_87 - .L_86)
.L_86:
        /*004c*/ 	.word	0x00000000
        /*0050*/ 	.short	0x0002
        /*0052*/ 	.short	0x0010
        /*0054*/ 	.byte	0x00, 0xf5, 0x21, 0x00


	//----- nvinfo : EIATTR_KPARAM_INFO
	.align		4
.L_87:
        /*0058*/ 	.byte	0x04, 0x17
        /*005a*/ 	.short	(.L_89 - .L_88)
.L_88:
        /*005c*/ 	.word	0x00000000
        /*0060*/ 	.short	0x0001
        /*0062*/ 	.short	0x0008
        /*0064*/ 	.byte	0x00, 0xf5, 0x21, 0x00


	//----- nvinfo : EIATTR_KPARAM_INFO
	.align		4
.L_89:
        /*0068*/ 	.byte	0x04, 0x17
        /*006a*/ 	.short	(.L_91 - .L_90)
.L_90:
        /*006c*/ 	.word	0x00000000
        /*0070*/ 	.short	0x0000
        /*0072*/ 	.short	0x0000
        /*0074*/ 	.byte	0x00, 0xf5, 0x21, 0x00


	//----- nvinfo : EIATTR_SPARSE_MMA_MASK
	.align		4
.L_91:
        /*0078*/ 	.byte	0x03, 0x50
        /*007a*/ 	.short	0x0000


	//----- nvinfo : EIATTR_MAXREG_COUNT
	.align		4
        /*007c*/ 	.byte	0x03, 0x1b
        /*007e*/ 	.short	0x00ff


	//----- nvinfo : EIATTR_MERCURY_ISA_VERSION
	.align		4
        /*0080*/ 	.byte	0x03, 0x5f
        /*0082*/ 	.short	0x0101


	//----- nvinfo : EIATTR_VRC_CTA_INIT_COUNT
	.align		4
        /*0084*/ 	.byte	0x02, 0x4a
	.zero		1
	.zero		1


	//----- nvinfo : EIATTR_EXIT_INSTR_OFFSETS
	.align		4
        /*0088*/ 	.byte	0x04, 0x1c
        /*008a*/ 	.short	(.L_93 - .L_92)


	//   ....[0]....
.L_92:
        /*008c*/ 	.word	0x000000a0


	//   ....[1]....
        /*0090*/ 	.word	0x00003e10


	//   ....[2]....
        /*0094*/ 	.word	0x000048b0


	//----- nvinfo : EIATTR_CRS_STACK_SIZE
	.align		4
.L_93:
        /*0098*/ 	.byte	0x04, 0x1e
        /*009a*/ 	.short	(.L_95 - .L_94)
.L_94:
        /*009c*/ 	.word	0x00000000


	//----- nvinfo : EIATTR_CBANK_PARAM_SIZE
	.align		4
.L_95:
        /*00a0*/ 	.byte	0x03, 0x19
        /*00a2*/ 	.short	0x002c


	//----- nvinfo : EIATTR_PARAM_CBANK
	.align		4
        /*00a4*/ 	.byte	0x04, 0x0a
        /*00a6*/ 	.short	(.L_97 - .L_96)
	.align		4
.L_96:
        /*00a8*/ 	.word	index@(.nv.constant0._Z14fusedAttentionPfS_S_S_iii)
        /*00ac*/ 	.short	0x0380
        /*00ae*/ 	.short	0x002c


	//----- nvinfo : EIATTR_SW_WAR
	.align		4
.L_97:
        /*00b0*/ 	.byte	0x04, 0x36
        /*00b2*/ 	.short	(.L_99 - .L_98)
.L_98:
        /*00b4*/ 	.word	0x00000008
.L_99:


//--------------------- .nv.info._Z14naiveAttentionPfS_S_S_iii --------------------------
	.section	.nv.info._Z14naiveAttentionPfS_S_S_iii,"",@"SHT_CUDA_INFO"
	.sectionflags	@""
	.align	4


	//----- nvinfo : EIATTR_CUDA_API_VERSION
	.align		4
        /*0000*/ 	.byte	0x04, 0x37
        /*0002*/ 	.short	(.L_101 - .L_100)
.L_100:
        /*0004*/ 	.word	0x00000082


	//----- nvinfo : EIATTR_KPARAM_INFO
	.align		4
.L_101:
        /*0008*/ 	.byte	0x04, 0x17
        /*000a*/ 	.short	(.L_103 - .L_102)
.L_102:
        /*000c*/ 	.word	0x00000000
        /*0010*/ 	.short	0x0006
        /*0012*/ 	.short	0x0028
        /*0014*/ 	.byte	0x00, 0xf0, 0x11, 0x00


	//----- nvinfo : EIATTR_KPARAM_INFO
	.align		4
.L_103:
        /*0018*/ 	.byte	0x04, 0x17
        /*001a*/ 	.short	(.L_105 - .L_104)
.L_104:
        /*001c*/ 	.word	0x00000000
        /*0020*/ 	.short	0x0005
        /*0022*/ 	.short	0x0024
        /*0024*/ 	.byte	0x00, 0xf0, 0x11, 0x00


	//----- nvinfo : EIATTR_KPARAM_INFO
	.align		4
.L_105:
        /*0028*/ 	.byte	0x04, 0x17
        /*002a*/ 	.short	(.L_107 - .L_106)
.L_106:
        /*002c*/ 	.word	0x00000000
        /*0030*/ 	.short	0x0004
        /*0032*/ 	.short	0x0020
        /*0034*/ 	.byte	0x00, 0xf0, 0x11, 0x00


	//----- nvinfo : EIATTR_KPARAM_INFO
	.align		4
.L_107:
        /*0038*/ 	.byte	0x04, 0x17
        /*003a*/ 	.short	(.L_109 - .L_108)
.L_108:
        /*003c*/ 	.word	0x00000000
        /*0040*/ 	.short	0x0003
        /*0042*/ 	.short	0x0018
        /*0044*/ 	.byte	0x00, 0xf5, 0x21, 0x00


	//----- nvinfo : EIATTR_KPARAM_INFO
	.align		4
.L_109:
        /*0048*/ 	.byte	0x04, 0x17
        /*004a*/ 	.short	(.L_111 - .L_110)
.L_110:
        /*004c*/ 	.word	0x00000000
        /*0050*/ 	.short	0x0002
        /*0052*/ 	.short	0x0010
        /*0054*/ 	.byte	0x00, 0xf5, 0x21, 0x00


	//----- nvinfo : EIATTR_KPARAM_INFO
	.align		4
.L_111:
        /*0058*/ 	.byte	0x04, 0x17
        /*005a*/ 	.short	(.L_113 - .L_112)
.L_112:
        /*005c*/ 	.word	0x00000000
        /*0060*/ 	.short	0x0001
        /*0062*/ 	.short	0x0008
        /*0064*/ 	.byte	0x00, 0xf5, 0x21, 0x00


	//----- nvinfo : EIATTR_KPARAM_INFO
	.align		4
.L_113:
        /*0068*/ 	.byte	0x04, 0x17
        /*006a*/ 	.short	(.L_115 - .L_114)
.L_114:
        /*006c*/ 	.word	0x00000000
        /*0070*/ 	.short	0x0000
        /*0072*/ 	.short	0x0000
        /*0074*/ 	.byte	0x00, 0xf5, 0x21, 0x00


	//----- nvinfo : EIATTR_SPARSE_MMA_MASK
	.align		4
.L_115:
        /*0078*/ 	.byte	0x03, 0x50
        /*007a*/ 	.short	0x0000


	//----- nvinfo : EIATTR_MAXREG_COUNT
	.align		4
        /*007c*/ 	.byte	0x03, 0x1b
        /*007e*/ 	.short	0x00ff


	//----- nvinfo : EIATTR_MERCURY_ISA_VERSION
	.align		4
        /*0080*/ 	.byte	0x03, 0x5f
        /*0082*/ 	.short	0x0101


	//----- nvinfo : EIATTR_VRC_CTA_INIT_COUNT
	.align		4
        /*0084*/ 	.byte	0x02, 0x4a
	.zero		1
	.zero		1


	//----- nvinfo : EIATTR_EXIT_INSTR_OFFSETS
	.align		4
        /*0088*/ 	.byte	0x04, 0x1c
        /*008a*/ 	.short	(.L_117 - .L_116)


	//   ....[0]....
.L_116:
        /*008c*/ 	.word	0x00000010


	//----- nvinfo : EIATTR_CBANK_PARAM_SIZE
	.align		4
.L_117:
        /*0090*/ 	.byte	0x03, 0x19
        /*0092*/ 	.short	0x002c


	//----- nvinfo : EIATTR_PARAM_CBANK
	.align		4
        /*0094*/ 	.byte	0x04, 0x0a
        /*0096*/ 	.short	(.L_119 - .L_118)
	.align		4
.L_118:
        /*0098*/ 	.word	index@(.nv.constant0._Z14naiveAttentionPfS_S_S_iii)
        /*009c*/ 	.short	0x0380
        /*009e*/ 	.short	0x002c


	//----- nvinfo : EIATTR_SW_WAR
	.align		4
.L_119:
        /*00a0*/ 	.byte	0x04, 0x36
        /*00a2*/ 	.short	(.L_121 - .L_120)
.L_120:
        /*00a4*/ 	.word	0x00000008
.L_121:


//--------------------- .nv.callgraph             --------------------------
	.section	.nv.callgraph,"",@"SHT_CUDA_CALLGRAPH"
	.align	4
	.sectionentsize	8
	.align		4
        /*0000*/ 	.word	0x00000000
	.align		4
        /*0004*/ 	.word	0xffffffff
	.align		4
        /*0008*/ 	.word	0x00000000
	.align		4
        /*000c*/ 	.word	0xfffffffe
	.align		4
        /*0010*/ 	.word	0x00000000
	.align		4
        /*0014*/ 	.word	0xfffffffd
	.align		4
        /*0018*/ 	.word	0x00000000
	.align		4
        /*001c*/ 	.word	0xfffffffc


//--------------------- .text._Z28studentFusedAttentionDropoutPfS_S_S_S_fiii --------------------------
	.section	.text._Z28studentFusedAttentionDropoutPfS_S_S_S_fiii,"ax",@progbits
	.align	128
        .global         _Z28studentFusedAttentionDropoutPfS_S_S_S_fiii
        .type           _Z28studentFusedAttentionDropoutPfS_S_S_S_fiii,@function
        .size           _Z28studentFusedAttentionDropoutPfS_S_S_S_fiii,(.L_x_124 - _Z28studentFusedAttentionDropoutPfS_S_S_S_fiii)
        .other          _Z28studentFusedAttentionDropoutPfS_S_S_S_fiii,@"STO_CUDA_ENTRY STV_DEFAULT"
_Z28studentFusedAttentionDropoutPfS_S_S_S_fiii:
.text._Z28studentFusedAttentionDropoutPfS_S_S_S_fiii:
[----:B------:R-:W-:Y:S01]  /*0000*/  LDC R1, c[0x0][0x37c] ;  /* 0x0000df00ff017b82 */ /* 0x000fe20000000800 */
[----:B------:R-:W0:Y:S07]  /*0010*/  S2R R0, SR_TID.X ;  /* 0x0000000000007919 */ /* 0x000e2e0000002100 */
[----:B------:R-:W0:Y:S08]  /*0020*/  S2UR UR5, SR_CTAID.Y ;  /* 0x00000000000579c3 */ /* 0x000e300000002600 */
[----:B------:R-:W0:Y:S08]  /*0030*/  LDC R3, c[0x0][0x360] ;  /* 0x0000d800ff037b82 */ /* 0x000e300000000800 */
[----:B------:R-:W1:Y:S08]  /*0040*/  LDC.64 R4, c[0x0][0x3b0] ;  /* 0x0000ec00ff047b82 */ /* 0x000e700000000a00 */
[----:B------:R-:W2:Y:S08]  /*0050*/  S2UR UR4, SR_CTAID.X ;  /* 0x00000000000479c3 */ /* 0x000eb00000002500 */
[----:B------:R-:W2:Y:S01]  /*0060*/  LDC R2, c[0x0][0x3ac] ;  /* 0x0000eb00ff027b82 */ /* 0x000ea20000000800 */
[----:B0-----:R-:W-:-:S05]  /*0070*/  IMAD R3, R3, UR5, R0 ;  /* 0x0000000503037c24 */ /* 0x001fca000f8e0200 */
[----:B-1----:R-:W-:-:S04]  /*0080*/  ISETP.GE.AND P0, PT, R3, R4, PT ;  /* 0x000000040300720c */ /* 0x002fc80003f06270 */
[----:B--2---:R-:W-:-:S04]  /*0090*/  ISETP.LE.OR P0, PT, R2, UR4, P0 ;  /* 0x0000000402007c0c */ /* 0x004fc80008703670 */
[----:B------:R-:W-:-:S13]  /*00a0*/  ISETP.LT.OR P0, PT, R5, 0x1, P0 ;  /* 0x000000010500780c */ /* 0x000fda0000701670 */
[----:B------:R-:W-:Y:S05]  /*00b0*/  @P0 EXIT ;  /* 0x000000000000094d */ /* 0x000fea0003800000 */
[C---:B------:R-:W-:Y:S01]  /*00c0*/  ISETP.GE.U32.AND P1, PT, R5.reuse, 0x10, PT ;  /* 0x000000100500780c */ /* 0x040fe20003f26070 */
[----:B------:R-:W-:Y:S01]  /*00d0*/  IMAD R0, R4, UR4, R3 ;  /* 0x0000000404007c24 */ /* 0x000fe2000f8e0203 */
[----:B------:R-:W-:Y:S01]  /*00e0*/  LOP3.LUT R10, R5, 0xf, RZ, 0xc0, !PT ;  /* 0x0000000f050a7812 */ /* 0x000fe200078ec0ff */
[----:B------:R-:W0:Y:S01]  /*00f0*/  LDCU.64 UR8, c[0x0][0x358] ;  /* 0x00006b00ff0877ac */ /* 0x000e220008000a00 */
[----:B------:R-:W-:Y:S02]  /*0100*/  IMAD.MOV.U32 R3, RZ, RZ, RZ ;  /* 0x000000ffff037224 */ /* 0x000fe400078e00ff */
[----:B------:R-:W-:Y:S01]  /*0110*/  ISETP.NE.AND P0, PT, R10, RZ, PT ;  /* 0x000000ff0a00720c */ /* 0x000fe20003f05270 */
[----:B------:R-:W-:-:S06]  /*0120*/  IMAD R0, R0, R5, RZ ;  /* 0x0000000500007224 */ /* 0x000fcc00078e02ff */
[----:B------:R-:W-:Y:S06]  /*0130*/  @!P1 BRA `(.L_x_0) ;  /* 0x0000000000cc9947 */ /* 0x000fec0003800000 */
[----:B------:R-:W1:Y:S01]  /*0140*/  LDCU.64 UR6, c[0x0][0x380] ;  /* 0x00007000ff0677ac */ /* 0x000e620008000a00 */
[----:B------:R-:W-:Y:S01]  /*0150*/  LOP3.LUT R3, R5, 0x7ffffff0, RZ, 0xc0, !PT ;  /* 0x7ffffff005037812 */ /* 0x000fe200078ec0ff */
[----:B------:R-:W-:Y:S01]  /*0160*/  IMAD.MOV.U32 R2, RZ, RZ, R0 ;  /* 0x000000ffff027224 */ /* 0x000fe200078e0000 */
[----:B------:R-:W2:Y:S02]  /*0170*/  LDCU.64 UR4, c[0x0][0x398] ;  /* 0x00007300ff0477ac */ /* 0x000ea40008000a00 */
[----:B------:R-:W-:Y:S01]  /*0180*/  IADD3 R4, PT, PT, -R3, RZ, RZ ;  /* 0x000000ff03047210 */ /* 0x000fe20007ffe1ff */
[----:B-1----:R-:W-:Y:S02]  /*0190*/  UIADD3 UR6, UP0, UPT, UR6, 0x20, URZ ;  /* 0x0000002006067890 */ /* 0x002fe4000ff1e0ff */
[----:B--2---:R-:W-:Y:S02]  /*01a0*/  UIADD3 UR4, UP1, UPT, UR4, 0x20, URZ ;  /* 0x0000002004047890 */ /* 0x004fe4000ff3e0ff */
[----:B------:R-:W-:-:S02]  /*01b0*/  UIADD3.X UR7, UPT, UPT, URZ, UR7, URZ, UP0, !UPT ;  /* 0x00000007ff077290 */ /* 0x000fc400087fe4ff */
[----:B------:R-:W-:-:S12]  /*01c0*/  UIADD3.X UR5, UPT, UPT, URZ, UR5, URZ, UP1, !UPT ;  /* 0x00000005ff057290 */ /* 0x000fd80008ffe4ff */
.L_x_1:
[----:B------:R-:W-:Y:S01]  /*01d0*/  MOV R7, UR7 ;  /* 0x0000000700077c02 */ /* 0x000fe20008000f00 */
[----:B------:R-:W-:-:S04]  /*01e0*/  IMAD.U32 R6, RZ, RZ, UR6 ;  /* 0x00000006ff067e24 */ /* 0x000fc8000f8e00ff */
[----:B------:R-:W-:-:S05]  /*01f0*/  IMAD.WIDE R6, R2, 0x4, R6 ;  /* 0x0000000402067825 */ /* 0x000fca00078e0206 */
[----:B0---4-:R-:W2:Y:S01]  /*0200*/  LDG.E R11, desc[UR8][R6.64+-0x20] ;  /* 0xffffe008060b7981 */ /* 0x011ea2000c1e1900 */
[----:B------:R-:W-:Y:S01]  /*0210*/  MOV R9, UR5 ;  /* 0x0000000500097c02 */ /* 0x000fe20008000f00 */
[----:B------:R-:W-:-:S04]  /*0220*/  IMAD.U32 R8, RZ, RZ, UR4 ;  /* 0x00000004ff087e24 */ /* 0x000fc8000f8e00ff */
[----:B------:R-:W-:-:S05]  /*0230*/  IMAD.WIDE R8, R2, 0x4, R8 ;  /* 0x0000000402087825 */ /* 0x000fca00078e0208 */
[----:B--2---:R0:W-:Y:S04]  /*0240*/  STG.E desc[UR8][R8.64+-0x20], R11 ;  /* 0xffffe00b08007986 */ /* 0x0041e8000c101908 */
[----:B------:R-:W2:Y:S04]  /*0250*/  LDG.E R13, desc[UR8][R6.64+-0x1c] ;  /* 0xffffe408060d7981 */ /* 0x000ea8000c1e1900 */
[----:B--2---:R1:W-:Y:S04]  /*0260*/  STG.E desc[UR8][R8.64+-0x1c], R13 ;  /* 0xffffe40d08007986 */ /* 0x0043e8000c101908 */
[----:B------:R-:W2:Y:S04]  /*0270*/  LDG.E R15, desc[UR8][R6.64+-0x18] ;  /* 0xffffe808060f7981 */ /* 0x000ea8000c1e1900 */
[----:B--2---:R2:W-:Y:S04]  /*0280*/  STG.E desc[UR8][R8.64+-0x18], R15 ;  /* 0xffffe80f08007986 */ /* 0x0045e8000c101908 */
[----:B------:R-:W3:Y:S04]  /*0290*/  LDG.E R17, desc[UR8][R6.64+-0x14] ;  /* 0xffffec0806117981 */ /* 0x000ee8000c1e1900 */
[----:B---3--:R3:W-:Y:S04]  /*02a0*/  STG.E desc[UR8][R8.64+-0x14], R17 ;  /* 0xffffec1108007986 */ /* 0x0087e8000c101908 */
[----:B------:R-:W4:Y:S04]  /*02b0*/  LDG.E R19, desc[UR8][R6.64+-0x10] ;  /* 0xfffff00806137981 */ /* 0x000f28000c1e1900 */
[----:B----4-:R4:W-:Y:S04]  /*02c0*/  STG.E desc[UR8][R8.64+-0x10], R19 ;  /* 0xfffff01308007986 */ /* 0x0109e8000c101908 */
[----:B------:R-:W5:Y:S04]  /*02d0*/  LDG.E R21, desc[UR8][R6.64+-0xc] ;  /* 0xfffff40806157981 */ /* 0x000f68000c1e1900 */
[----:B-----5:R5:W-:Y:S04]  /*02e0*/  STG.E desc[UR8][R8.64+-0xc], R21 ;  /* 0xfffff41508007986 */ /* 0x020be8000c101908 */
[----:B0-----:R-:W2:Y:S04]  /*02f0*/  LDG.E R11, desc[UR8][R6.64+-0x8] ;  /* 0xfffff808060b7981 */ /* 0x001ea8000c1e1900 */
[----:B--2---:R0:W-:Y:S04]  /*0300*/  STG.E desc[UR8][R8.64+-0x8], R11 ;  /* 0xfffff80b08007986 */ /* 0x0041e8000c101908 */
[----:B-1----:R-:W2:Y:S04]  /*0310*/  LDG.E R13, desc[UR8][R6.64+-0x4] ;  /* 0xfffffc08060d7981 */ /* 0x002ea8000c1e1900 */
[----:B--2---:R1:W-:Y:S04]  /*0320*/  STG.E desc[UR8][R8.64+-0x4], R13 ;  /* 0xfffffc0d08007986 */ /* 0x0043e8000c101908 */
[----:B------:R-:W2:Y:S04]  /*0330*/  LDG.E R15, desc[UR8][R6.64] ;  /* 0x00000008060f7981 */ /* 0x000ea8000c1e1900 */
[----:B--2---:R2:W-:Y:S04]  /*0340*/  STG.E desc[UR8][R8.64], R15 ;  /* 0x0000000f08007986 */ /* 0x0045e8000c101908 */
[----:B---3--:R-:W3:Y:S04]  /*0350*/  LDG.E R17, desc[UR8][R6.64+0x4] ;  /* 0x0000040806117981 */ /* 0x008ee8000c1e1900 */
[----:B---3--:R3:W-:Y:S04]  /*0360*/  STG.E desc[UR8][R8.64+0x4], R17 ;  /* 0x0000041108007986 */ /* 0x0087e8000c101908 */
[----:B----4-:R-:W4:Y:S04]  /*0370*/  LDG.E R19, desc[UR8][R6.64+0x8] ;  /* 0x0000080806137981 */ /* 0x010f28000c1e1900 */
[----:B----4-:R4:W-:Y:S04]  /*0380*/  STG.E desc[UR8][R8.64+0x8], R19 ;  /* 0x0000081308007986 */ /* 0x0109e8000c101908 */
[----:B-----5:R-:W5:Y:S04]  /*0390*/  LDG.E R21, desc[UR8][R6.64+0xc] ;  /* 0x00000c0806157981 */ /* 0x020f68000c1e1900 */
[----:B-----5:R4:W-:Y:S04]  /*03a0*/  STG.E desc[UR8][R8.64+0xc], R21 ;  /* 0x00000c1508007986 */ /* 0x0209e8000c101908 */
[----:B0-----:R-:W5:Y:S04]  /*03b0*/  LDG.E R11, desc[UR8][R6.64+0x10] ;  /* 0x00001008060b7981 */ /* 0x001f68000c1e1900 */
[----:B-----5:R4:W-:Y:S04]  /*03c0*/  STG.E desc[UR8][R8.64+0x10], R11 ;  /* 0x0000100b08007986 */ /* 0x0209e8000c101908 */
[----:B-1----:R-:W5:Y:S04]  /*03d0*/  LDG.E R13, desc[UR8][R6.64+0x14] ;  /* 0x00001408060d7981 */ /* 0x002f68000c1e1900 */
[----:B-----5:R4:W-:Y:S04]  /*03e0*/  STG.E desc[UR8][R8.64+0x14], R13 ;  /* 0x0000140d08007986 */ /* 0x0209e8000c101908 */
[----:B--2---:R-:W2:Y:S01]  /*03f0*/  LDG.E R15, desc[UR8][R6.64+0x18] ;  /* 0x00001808060f7981 */ /* 0x004ea2000c1e1900 */
[----:B------:R-:W-:-:S05]  /*0400*/  VIADD R4, R4, 0x10 ;  /* 0x0000001004047836 */ /* 0x000fca0000000000 */
[----:B------:R-:W-:Y:S01]  /*0410*/  ISETP.NE.AND P1, PT, R4, RZ, PT ;  /* 0x000000ff0400720c */ /* 0x000fe20003f25270 */
[----:B--2---:R4:W-:Y:S04]  /*0420*/  STG.E desc[UR8][R8.64+0x18], R15 ;  /* 0x0000180f08007986 */ /* 0x0049e8000c101908 */
[----:B---3--:R-:W2:Y:S01]  /*0430*/  LDG.E R17, desc[UR8][R6.64+0x1c] ;  /* 0x00001c0806117981 */ /* 0x008ea2000c1e1900 */
[----:B------:R-:W-:-:S03]  /*0440*/  IADD3 R2, PT, PT, R2, 0x10, RZ ;  /* 0x0000001002027810 */ /* 0x000fc60007ffe0ff */
[----:B--2---:R4:W-:Y:S04]  /*0450*/  STG.E desc[UR8][R8.64+0x1c], R17 ;  /* 0x00001c1108007986 */ /* 0x0049e8000c101908 */
[----:B------:R-:W-:Y:S05]  /*0460*/  @P1 BRA `(.L_x_1) ;  /* 0xfffffffc00581947 */ /* 0x000fea000383ffff */
.L_x_0:
[----:B0-----:R-:W-:Y:S05]  /*0470*/  @!P0 EXIT ;  /* 0x000000000000894d */ /* 0x001fea0003800000 */
[----:B------:R-:W-:Y:S02]  /*0480*/  ISETP.GE.U32.AND P0, PT, R10, 0x8, PT ;  /* 0x000000080a00780c */ /* 0x000fe40003f06070 */
[----:B------:R-:W-:-:S04]  /*0490*/  LOP3.LUT R4, R5, 0x7, RZ, 0xc0, !PT ;  /* 0x0000000705047812 */ /* 0x000fc800078ec0ff */
[----:B------:R-:W-:-:S07]  /*04a0*/  ISETP.NE.AND P1, PT, R4, RZ, PT ;  /* 0x000000ff0400720c */ /* 0x000fce0003f25270 */
[----:B------:R-:W-:Y:S06]  /*04b0*/  @!P0 BRA `(.L_x_2) ;  /* 0x0000000000588947 */ /* 0x000fec0003800000 */
[----:B------:R-:W0:Y:S01]  /*04c0*/  LDC.64 R6, c[0x0][0x380] ;  /* 0x0000e000ff067b82 */ /* 0x000e220000000a00 */
[----:B----4-:R-:W-:-:S07]  /*04d0*/  IMAD.IADD R11, R0, 0x1, R3 ;  /* 0x00000001000b7824 */ /* 0x010fce00078e0203 */
[----:B------:R-:W1:Y:S01]  /*04e0*/  LDC.64 R8, c[0x0][0x398] ;  /* 0x0000e600ff087b82 */ /* 0x000e620000000a00 */
[----:B0-----:R-:W-:-:S05]  /*04f0*/  IMAD.WIDE R6, R11, 0x4, R6 ;  /* 0x000000040b067825 */ /* 0x001fca00078e0206 */
[----:B------:R-:W2:Y:S01]  /*0500*/  LDG.E R13, desc[UR8][R6.64] ;  /* 0x00000008060d7981 */ /* 0x000ea2000c1e1900 */
[----:B-1----:R-:W-:-:S05]  /*0510*/  IMAD.WIDE R8, R11, 0x4, R8 ;  /* 0x000000040b087825 */ /* 0x002fca00078e0208 */
[----:B--2---:R0:W-:Y:S04]  /*0520*/  STG.E desc[UR8][R8.64], R13 ;  /* 0x0000000d08007986 */ /* 0x0041e8000c101908 */
[----:B------:R-:W2:Y:S04]  /*0530*/  LDG.E R11, desc[UR8][R6.64+0x4] ;  /* 0x00000408060b7981 */ /* 0x000ea8000c1e1900 */
[----:B--2---:R1:W-:Y:S04]  /*0540*/  STG.E desc[UR8][R8.64+0x4], R11 ;  /* 0x0000040b08007986 */ /* 0x0043e8000c101908 */
[----:B------:R-:W2:Y:S04]  /*0550*/  LDG.E R15, desc[UR8][R6.64+0x8] ;  /* 0x00000808060f7981 */ /* 0x000ea8000c1e1900 */
[----:B--2---:R2:W-:Y:S04]  /*0560*/  STG.E desc[UR8][R8.64+0x8], R15 ;  /* 0x0000080f08007986 */ /* 0x0045e8000c101908 */
[----:B------:R-:W3:Y:S04]  /*0570*/  LDG.E R17, desc[UR8][R6.64+0xc] ;  /* 0x00000c0806117981 */ /* 0x000ee8000c1e1900 */
[----:B---3--:R2:W-:Y:S04]  /*0580*/  STG.E desc[UR8][R8.64+0xc], R17 ;  /* 0x00000c1108007986 */ /* 0x0085e8000c101908 */
[----:B------:R-:W3:Y:S04]  /*0590*/  LDG.E R19, desc[UR8][R6.64+0x10] ;  /* 0x0000100806137981 */ /* 0x000ee8000c1e1900 */
[----:B---3--:R2:W-:Y:S04]  /*05a0*/  STG.E desc[UR8][R8.64+0x10], R19 ;  /* 0x0000101308007986 */ /* 0x0085e8000c101908 */
[----:B------:R-:W3:Y:S04]  /*05b0*/  LDG.E R21, desc[UR8][R6.64+0x14] ;  /* 0x0000140806157981 */ /* 0x000ee8000c1e1900 */
[----:B---3--:R2:W-:Y:S04]  /*05c0*/  STG.E desc[UR8][R8.64+0x14], R21 ;  /* 0x0000141508007986 */ /* 0x0085e8000c101908 */
[----:B0-----:R-:W3:Y:S04]  /*05d0*/  LDG.E R13, desc[UR8][R6.64+0x18] ;  /* 0x00001808060d7981 */ /* 0x001ee8000c1e1900 */
[----:B---3--:R2:W-:Y:S04]  /*05e0*/  STG.E desc[UR8][R8.64+0x18], R13 ;  /* 0x0000180d08007986 */ /* 0x0085e8000c101908 */
[----:B-1----:R-:W3:Y:S01]  /*05f0*/  LDG.E R11, desc[UR8][R6.64+0x1c] ;  /* 0x00001c08060b7981 */ /* 0x002ee2000c1e1900 */
[----:B------:R-:W-:-:S03]  /*0600*/  IADD3 R3, PT, PT, R3, 0x8, RZ ;  /* 0x0000000803037810 */ /* 0x000fc60007ffe0ff */
[----:B---3--:R2:W-:Y:S04]  /*0610*/  STG.E desc[UR8][R8.64+0x1c], R11 ;  /* 0x00001c0b08007986 */ /* 0x0085e8000c101908 */
.L_x_2:
[----:B------:R-:W-:Y:S05]  /*0620*/  @!P1 EXIT ;  /* 0x000000000000994d */ /* 0x000fea0003800000 */
[----:B------:R-:W-:Y:S02]  /*0630*/  ISETP.GE.U32.AND P0, PT, R4, 0x4, PT ;  /* 0x000000040400780c */ /* 0x000fe40003f06070 */
[----:B------:R-:W-:-:S04]  /*0640*/  LOP3.LUT R2, R5, 0x3, RZ, 0xc0, !PT ;  /* 0x0000000305027812 */ /* 0x000fc800078ec0ff */
[----:B------:R-:W-:-:S07]  /*0650*/  ISETP.NE.AND P1, PT, R2, RZ, PT ;  /* 0x000000ff0200720c */ /* 0x000fce0003f25270 */
[----:B------:R-:W-:Y:S06]  /*0660*/  @!P0 BRA `(.L_x_3) ;  /* 0x0000000000388947 */ /* 0x000fec0003800000 */
[----:B------:R-:W0:Y:S01]  /*0670*/  LDC.64 R4, c[0x0][0x380] ;  /* 0x0000e000ff047b82 */ /* 0x000e220000000a00 */
[----:B--2-4-:R-:W-:-:S07]  /*0680*/  IMAD.IADD R11, R0, 0x1, R3 ;  /* 0x00000001000b7824 */ /* 0x014fce00078e0203 */
        /* <DEDUP_REMOVED lines=9> */
[----:B------:R-:W2:Y:S01]  /*0720*/  LDG.E R15, desc[UR8][R4.64+0xc] ;  /* 0x00000c08040f7981 */ /* 0x000ea2000c1e1900 */
[----:B------:R-:W-:-:S03]  /*0730*/  IADD3 R3, PT, PT, R3, 0x4, RZ ;  /* 0x0000000403037810 */ /* 0x000fc60007ffe0ff */
[----:B--2---:R0:W-:Y:S04]  /*0740*/  STG.E desc[UR8][R6.64+0xc], R15 ;  /* 0x00000c0f06007986 */ /* 0x0041e8000c101908 */
.L_x_3:
[----:B------:R-:W-:Y:S05]  /*0750*/  @!P1 EXIT ;  /* 0x000000000000994d */ /* 0x000fea0003800000 */
[----:B0-----:R-:W0:Y:S01]  /*0760*/  LDC.64 R6, c[0x0][0x398] ;  /* 0x0000e600ff067b82 */ /* 0x001e220000000a00 */
[----:B--2-4-:R-:W-:Y:S01]  /*0770*/  IMAD.IADD R11, R0, 0x1, R3 ;  /* 0x00000001000b7824 */ /* 0x014fe200078e0203 */
[----:B------:R-:W-:-:S06]  /*0780*/  IADD3 R0, PT, PT, -R2, RZ, RZ ;  /* 0x000000ff02007210 */ /* 0x000fcc0007ffe1ff */
[----:B------:R-:W1:Y:S02]  /*0790*/  LDC.64 R8, c[0x0][0x380] ;  /* 0x0000e000ff087b82 */ /* 0x000e640000000a00 */
.L_x_4:
[----:B-12---:R-:W-:-:S06]  /*07a0*/  IMAD.WIDE R4, R11, 0x4, R8 ;  /* 0x000000040b047825 */ /* 0x006fcc00078e0208 */
[----:B------:R-:W2:Y:S01]  /*07b0*/  LDG.E R5, desc[UR8][R4.64] ;  /* 0x0000000804057981 */ /* 0x000ea2000c1e1900 */
[----:B------:R-:W-:Y:S02]  /*07c0*/  VIADD R0, R0, 0x1 ;  /* 0x0000000100007836 */ /* 0x000fe40000000000 */
[C---:B0-----:R-:W-:Y:S01]  /*07d0*/  IMAD.WIDE R2, R11.reuse, 0x4, R6 ;  /* 0x000000040b027825 */ /* 0x041fe200078e0206 */
[----:B------:R-:W-:Y:S02]  /*07e0*/  IADD3 R11, PT, PT, R11, 0x1, RZ ;  /* 0x000000010b0b7810 */ /* 0x000fe40007ffe0ff */
[----:B------:R-:W-:Y:S02]  /*07f0*/  ISETP.NE.AND P0, PT, R0, RZ, PT ;  /* 0x000000ff0000720c */ /* 0x000fe40003f05270 */
[----:B--2---:R2:W-:Y:S11]  /*0800*/  STG.E desc[UR8][R2.64], R5 ;  /* 0x0000000502007986 */ /* 0x0045f6000c101908 */
[----:B------:R-:W-:Y:S05]  /*0810*/  @P0 BRA `(.L_x_4) ;  /* 0xfffffffc00e00947 */ /* 0x000fea000383ffff */
[----:B------:R-:W-:Y:S05]  /*0820*/  EXIT ;  /* 0x000000000000794d */ /* 0x000fea0003800000 */
.L_x_5:
[----:B------:R-:W-:-:S00]  /*0830*/  BRA `(.L_x_5) ;  /* 0xfffffffc00fc7947 */ /* 0x000fc0000383ffff */
[----:B------:R-:W-:-:S00]  /*0840*/  NOP ;  /* 0x0000000000007918 */ /* 0x000fc00000000000 */
        /* <DEDUP_REMOVED lines=11> */
.L_x_124:


//--------------------- .text._Z21studentFlashAttentionPfS_S_S_iii --------------------------
	.section	.text._Z21studentFlashAttentionPfS_S_S_iii,"ax",@progbits
	.align	128
        .global         _Z21studentFlashAttentionPfS_S_S_iii
        .type           _Z21studentFlashAttentionPfS_S_S_iii,@function
        .size           _Z21studentFlashAttentionPfS_S_S_iii,(.L_x_125 - _Z21studentFlashAttentionPfS_S_S_iii)
        .other          _Z21studentFlashAttentionPfS_S_S_iii,@"STO_CUDA_ENTRY STV_DEFAULT"
_Z21studentFlashAttentionPfS_S_S_iii:
.text._Z21studentFlashAttentionPfS_S_S_iii:
[----:B------:R-:W-:Y:S01]  /*0000*/  LDC R1, c[0x0][0x37c] ;  /* 0x0000df00ff017b82 */ /* 0x000fe20000000800 */
[----:B------:R-:W0:Y:S07]  /*0010*/  S2R R0, SR_CTAID.Y ;  /* 0x0000000000007919 */ /* 0x000e2e0000002600 */
[----:B------:R-:W1:Y:S01]  /*0020*/  LDC.64 R4, c[0x0][0x3a0] ;  /* 0x0000e800ff047b82 */ /* 0x000e620000000a00 */
[----:B------:R-:W0:Y:S07]  /*0030*/  S2R R3, SR_TID.X ;  /* 0x0000000000037919 */ /* 0x000e2e0000002100 */
[----:B------:R-:W2:Y:S08]  /*0040*/  S2UR UR4, SR_CTAID.X ;  /* 0x00000000000479c3 */ /* 0x000eb00000002500 */
[----:B------:R-:W3:Y:S01]  /*0050*/  LDC R2, c[0x0][0x3a8] ;  /* 0x0000ea00ff027b82 */ /* 0x000ee20000000800 */
[----:B0-----:R-:W-:-:S05]  /*0060*/  IMAD R0, R0, 0x40, R3 ;  /* 0x0000004000007824 */ /* 0x001fca00078e0203 */
[----:B-1----:R-:W-:-:S04]  /*0070*/  ISETP.GE.AND P0, PT, R0, R5, PT ;  /* 0x000000050000720c */ /* 0x002fc80003f06270 */
[----:B--2---:R-:W-:-:S04]  /*0080*/  ISETP.LE.OR P0, PT, R4, UR4, P0 ;  /* 0x0000000404007c0c */ /* 0x004fc80008703670 */
[----:B---3--:R-:W-:-:S13]  /*0090*/  ISETP.LT.OR P0, PT, R2, 0x1, P0 ;  /* 0x000000010200780c */ /* 0x008fda0000701670 */
        /* <DEDUP_REMOVED lines=10> */
[----:B------:R-:W-:Y:S02]  /*0140*/  LOP3.LUT R3, R2, 0x7ffffff0, RZ, 0xc0, !PT ;  /* 0x7ffffff002037812 */ /* 0x000fe400078ec0ff */
[----:B------:R-:W-:Y:S01]  /*0150*/  MOV R8, R0 ;  /* 0x0000000000087202 */ /* 0x000fe20000000f00 */
[----:B------:R-:W2:Y:S02]  /*0160*/  LDCU.64 UR4, c[0x0][0x398] ;  /* 0x00007300ff0477ac */ /* 0x000ea40008000a00 */
[----:B------:R-:W-:Y:S01]  /*0170*/  IMAD.MOV R9, RZ, RZ, -R3 ;  /* 0x000000ffff097224 */ /* 0x000fe200078e0a03 */
[----:B-1----:R-:W-:Y:S02]  /*0180*/  UIADD3 UR6, UP0, UPT, UR6, 0x20, URZ ;  /* 0x0000002006067890 */ /* 0x002fe4000ff1e0ff */
[----:B--2---:R-:W-:Y:S02]  /*0190*/  UIADD3 UR4, UP1, UPT, UR4, 0x20, URZ ;  /* 0x0000002004047890 */ /* 0x004fe4000ff3e0ff */
[----:B------:R-:W-:-:S02]  /*01a0*/  UIADD3.X UR7, UPT, UPT, URZ, UR7, URZ, UP0, !UPT ;  /* 0x00000007ff077290 */ /* 0x000fc400087fe4ff */
[----:B------:R-:W-:-:S12]  /*01b0*/  UIADD3.X UR5, UPT, UPT, URZ, UR5, URZ, UP1, !UPT ;  /* 0x00000005ff057290 */ /* 0x000fd80008ffe4ff */
.L_x_7:
        /* <DEDUP_REMOVED lines=42> */
.L_x_6:
[----:B0-----:R-:W-:Y:S05]  /*0460*/  @!P0 EXIT ;  /* 0x000000000000894d */ /* 0x001fea0003800000 */
[----:B------:R-:W-:Y:S02]  /*0470*/  ISETP.GE.U32.AND P0, PT, R10, 0x8, PT ;  /* 0x000000080a00780c */ /* 0x000fe40003f06070 */
[----:B------:R-:W-:-:S04]  /*0480*/  LOP3.LUT R8, R2, 0x7, RZ, 0xc0, !PT ;  /* 0x0000000702087812 */ /* 0x000fc800078ec0ff */
[----:B------:R-:W-:-:S07]  /*0490*/  ISETP.NE.AND P1, PT, R8, RZ, PT ;  /* 0x000000ff0800720c */ /* 0x000fce0003f25270 */
[----:B------:R-:W-:Y:S06]  /*04a0*/  @!P0 BRA `(.L_x_8) ;  /* 0x0000000000588947 */ /* 0x000fec0003800000 */
[----:B------:R-:W0:Y:S01]  /*04b0*/  LDC.64 R4, c[0x0][0x380] ;  /* 0x0000e000ff047b82 */ /* 0x000e220000000a00 */
[----:B------:R-:W-:-:S07]  /*04c0*/  IMAD.IADD R9, R0, 0x1, R3 ;  /* 0x0000000100097824 */ /* 0x000fce00078e0203 */
[----:B----4-:R-:W1:Y:S01]  /*04d0*/  LDC.64 R6, c[0x0][0x398] ;  /* 0x0000e600ff067b82 */ /* 0x010e620000000a00 */
        /* <DEDUP_REMOVED lines=19> */
.L_x_8:
        /* <DEDUP_REMOVED lines=19> */
.L_x_9:
[----:B------:R-:W-:Y:S05]  /*0740*/  @!P1 EXIT ;  /* 0x000000000000994d */ /* 0x000fea0003800000 */
[----:B0-2-4-:R-:W0:Y:S01]  /*0750*/  LDC.64 R6, c[0x0][0x398] ;  /* 0x0000e600ff067b82 */ /* 0x015e220000000a00 */
[----:B------:R-:W-:Y:S01]  /*0760*/  IMAD.IADD R11, R0, 0x1, R3 ;  /* 0x00000001000b7824 */ /* 0x000fe200078e0203 */
[----:B------:R-:W-:-:S06]  /*0770*/  IADD3 R0, PT, PT, -R2, RZ, RZ ;  /* 0x000000ff02007210 */ /* 0x000fcc0007ffe1ff */
[----:B------:R-:W1:Y:S02]  /*0780*/  LDC.64 R8, c[0x0][0x380] ;  /* 0x0000e000ff087b82 */ /* 0x000e640000000a00 */
.L_x_10:
        /* <DEDUP_REMOVED lines=9> */
.L_x_11:
        /* <DEDUP_REMOVED lines=14> */
.L_x_125:


//--------------------- .text._Z14fusedAttentionPfS_S_S_iii --------------------------
	.section	.text._Z14fusedAttentionPfS_S_S_iii,"ax",@progbits
	.align	128
        .global         _Z14fusedAttentionPfS_S_S_iii
        .type           _Z14fusedAttentionPfS_S_S_iii,@function
        .size           _Z14fusedAttentionPfS_S_S_iii,(.L_x_123 - _Z14fusedAttentionPfS_S_S_iii)
        .other          _Z14fusedAttentionPfS_S_S_iii,@"STO_CUDA_ENTRY STV_DEFAULT"
_Z14fusedAttentionPfS_S_S_iii:
.text._Z14fusedAttentionPfS_S_S_iii:
[----:B------:R-:W0:Y:S01]  /*0000*/  LDC R1, c[0x0][0x37c] ;  /* 0x0000df00ff017b82 */ /* 0x000e220000000800 */
[----:B------:R-:W1:Y:S07]  /*0010*/  S2R R3, SR_TID.X ;  /* 0x0000000000037919 */ /* 0x000e6e0000002100 */
[----:B------:R-:W1:Y:S01]  /*0020*/  S2UR UR4, SR_CTAID.Y ;  /* 0x00000000000479c3 */ /* 0x000e620000002600 */
[----:B0-----:R-:W-:-:S07]  /*0030*/  IADD3 R1, PT, PT, R1, -0x900, RZ ;  /* 0xfffff70001017810 */ /* 0x001fce0007ffe0ff */
[----:B------:R-:W1:Y:S08]  /*0040*/  LDC R20, c[0x0][0x360] ;  /* 0x0000d800ff147b82 */ /* 0x000e700000000800 */
[----:B------:R-:W0:Y:S08]  /*0050*/  LDC.64 R4, c[0x0][0x3a0] ;  /* 0x0000e800ff047b82 */ /* 0x000e300000000a00 */
[----:B------:R-:W2:Y:S01]  /*0060*/  S2UR UR6, SR_CTAID.X ;  /* 0x00000000000679c3 */ /* 0x000ea20000002500 */
[----:B-1----:R-:W-:-:S05]  /*0070*/  IMAD R20, R20, UR4, R3 ;  /* 0x0000000414147c24 */ /* 0x002fca000f8e0203 */
[----:B0-----:R-:W-:-:S04]  /*0080*/  ISETP.GE.AND P0, PT, R20, R5, PT ;  /* 0x000000051400720c */ /* 0x001fc80003f06270 */
[----:B--2---:R-:W-:-:S13]  /*0090*/  ISETP.LE.OR P0, PT, R4, UR6, P0 ;  /* 0x0000000604007c0c */ /* 0x004fda0008703670 */
[----:B------:R-:W-:Y:S05]  /*00a0*/  @P0 EXIT ;  /* 0x000000000000094d */ /* 0x000fea0003800000 */
[----:B------:R-:W0:Y:S01]  /*00b0*/  LDCU UR7, c[0x0][0x3a8] ;  /* 0x00007500ff0777ac */ /* 0x000e220008000800 */
[----:B------:R-:W1:Y:S01]  /*00c0*/  LDCU.64 UR8, c[0x0][0x358] ;  /* 0x00006b00ff0877ac */ /* 0x000e620008000a00 */
[----:B0-----:R-:W-:-:S09]  /*00d0*/  UISETP.GE.AND UP0, UPT, UR7, 0x1, UPT ;  /* 0x000000010700788c */ /* 0x001fd2000bf06270 */
[----:B-1----:R-:W-:Y:S05]  /*00e0*/  BRA.U !UP0, `(.L_x_12) ;  /* 0x0000000508747547 */ /* 0x002fea000b800000 */
[----:B------:R-:W-:Y:S01]  /*00f0*/  UIADD3 UR4, UPT, UPT, UR7, -0x1, URZ ;  /* 0xffffffff07047890 */ /* 0x000fe2000fffe0ff */
[----:B------:R-:W-:Y:S01]  /*0100*/  HFMA2 R2, -RZ, RZ, 0, 0 ;  /* 0x00000000ff027431 */ /* 0x000fe200000001ff */
[----:B------:R-:W-:Y:S01]  /*0110*/  ULOP3.LUT UR5, UR7, 0xf, URZ, 0xc0, !UPT ;  /* 0x0000000f07057892 */ /* 0x000fe2000f8ec0ff */
[----:B------:R-:W-:Y:S01]  /*0120*/  IMAD R0, R5, UR6, R20 ;  /* 0x0000000605007c24 */ /* 0x000fe2000f8e0214 */
[----:B------:R-:W-:Y:S02]  /*0130*/  UISETP.GE.U32.AND UP1, UPT, UR4, 0xf, UPT ;  /* 0x0000000f0400788c */ /* 0x000fe4000bf26070 */
[----:B------:R-:W-:-:S07]  /*0140*/  UISETP.NE.AND UP2, UPT, UR5, URZ, UPT ;  /* 0x000000ff0500728c */ /* 0x000fce000bf45270 */
[----:B------:R-:W-:Y:S05]  /*0150*/  BRA.U !UP1, `(.L_x_13) ;  /* 0x0000000109787547 */ /* 0x000fea000b800000 */
[----:B------:R-:W-:Y:S01]  /*0160*/  ULOP3.LUT UR4, UR7, 0x7ffffff0, URZ, 0xc0, !UPT ;  /* 0x7ffffff007047892 */ /* 0x000fe2000f8ec0ff */
[----:B------:R-:W-:-:S05]  /*0170*/  MOV R3, RZ ;  /* 0x000000ff00037202 */ /* 0x000fca0000000f00 */
[----:B------:R-:W-:-:S07]  /*0180*/  MOV R2, UR4 ;  /* 0x0000000400027c02 */ /* 0x000fce0008000f00 */
.L_x_14:
[----:B0-----:R-:W0:Y:S01]  /*0190*/  LDC.64 R22, c[0x0][0x380] ;  /* 0x0000e000ff167b82 */ /* 0x001e220000000a00 */
[----:B------:R-:W-:-:S04]  /*01a0*/  IMAD R5, R0, UR7, R3 ;  /* 0x0000000700057c24 */ /* 0x000fc8000f8e0203 */
[----:B0-----:R-:W-:-:S05]  /*01b0*/  IMAD.WIDE R22, R5, 0x4, R22 ;  /* 0x0000000405167825 */ /* 0x001fca00078e0216 */
[----:B------:R-:W2:Y:S04]  /*01c0*/  LDG.E R4, desc[UR8][R22.64] ;  /* 0x0000000816047981 */ /* 0x000ea8000c1e1900 */
[----:B------:R-:W2:Y:S04]  /*01d0*/  LDG.E R5, desc[UR8][R22.64+0x4] ;  /* 0x0000040816057981 */ /* 0x000ea8000c1e1900 */
[----:B------:R-:W2:Y:S04]  /*01e0*/  LDG.E R6, desc[UR8][R22.64+0x8] ;  /* 0x0000080816067981 */ /* 0x000ea8000c1e1900 */
[----:B------:R-:W2:Y:S04]  /*01f0*/  LDG.E R7, desc[UR8][R22.64+0xc] ;  /* 0x00000c0816077981 */ /* 0x000ea8000c1e1900 */
[----:B------:R-:W3:Y:S04]  /*0200*/  LDG.E R8, desc[UR8][R22.64+0x10] ;  /* 0x0000100816087981 */ /* 0x000ee8000c1e1900 */
[----:B------:R-:W3:Y:S04]  /*0210*/  LDG.E R9, desc[UR8][R22.64+0x14] ;  /* 0x0000140816097981 */ /* 0x000ee8000c1e1900 */
[----:B------:R-:W3:Y:S04]  /*0220*/  LDG.E R10, desc[UR8][R22.64+0x18] ;  /* 0x00001808160a7981 */ /* 0x000ee8000c1e1900 */
[----:B------:R-:W3:Y:S04]  /*0230*/  LDG.E R11, desc[UR8][R22.64+0x1c] ;  /* 0x00001c08160b7981 */ /* 0x000ee8000c1e1900 */
[----:B------:R-:W4:Y:S04]  /*0240*/  LDG.E R12, desc[UR8][R22.64+0x20] ;  /* 0x00002008160c7981 */ /* 0x000f28000c1e1900 */
[----:B------:R-:W4:Y:S04]  /*0250*/  LDG.E R13, desc[UR8][R22.64+0x24] ;  /* 0x00002408160d7981 */ /* 0x000f28000c1e1900 */
[----:B------:R-:W4:Y:S04]  /*0260*/  LDG.E R14, desc[UR8][R22.64+0x28] ;  /* 0x00002808160e7981 */ /* 0x000f28000c1e1900 */
[----:B------:R-:W4:Y:S04]  /*0270*/  LDG.E R15, desc[UR8][R22.64+0x2c] ;  /* 0x00002c08160f7981 */ /* 0x000f28000c1e1900 */
[----:B------:R-:W5:Y:S04]  /*0280*/  LDG.E R16, desc[UR8][R22.64+0x30] ;  /* 0x0000300816107981 */ /* 0x000f68000c1e1900 */
[----:B------:R-:W5:Y:S04]  /*0290*/  LDG.E R17, desc[UR8][R22.64+0x34] ;  /* 0x0000340816117981 */ /* 0x000f68000c1e1900 */
[----:B------:R-:W5:Y:S04]  /*02a0*/  LDG.E R18, desc[UR8][R22.64+0x38] ;  /* 0x0000380816127981 */ /* 0x000f68000c1e1900 */
[----:B------:R-:W5:Y:S01]  /*02b0*/  LDG.E R19, desc[UR8][R22.64+0x3c] ;  /* 0x00003c0816137981 */ /* 0x000f62000c1e1900 */
[----:B------:R-:W-:-:S02]  /*02c0*/  LEA R21, R3, R1, 0x2 ;  /* 0x0000000103157211 */ /* 0x000fc400078e10ff */
[----:B------:R-:W-:-:S04]  /*02d0*/  IADD3 R3, PT, PT, R3, 0x10, RZ ;  /* 0x0000001003037810 */ /* 0x000fc80007ffe0ff */
[----:B------:R-:W-:Y:S01]  /*02e0*/  ISETP.NE.AND P0, PT, R3, R2, PT ;  /* 0x000000020300720c */ /* 0x000fe20003f05270 */
[----:B--2---:R0:W-:Y:S04]  /*02f0*/  STL.128 [R21], R4 ;  /* 0x0000000415007387 */ /* 0x0041e80000100c00 */
[----:B---3--:R0:W-:Y:S04]  /*0300*/  STL.128 [R21+0x10], R8 ;  /* 0x0000100815007387 */ /* 0x0081e80000100c00 */
[----:B----4-:R0:W-:Y:S04]  /*0310*/  STL.128 [R21+0x20], R12 ;  /* 0x0000200c15007387 */ /* 0x0101e80000100c00 */
[----:B-----5:R0:W-:Y:S01]  /*0320*/  STL.128 [R21+0x30], R16 ;  /* 0x0000301015007387 */ /* 0x0201e20000100c00 */
[----:B------:R-:W-:Y:S05]  /*0330*/  @P0 BRA `(.L_x_14) ;  /* 0xfffffffc00940947 */ /* 0x000fea000383ffff */
.L_x_13:
[----:B------:R-:W-:Y:S05]  /*0340*/  BRA.U !UP2, `(.L_x_12) ;  /* 0x000000010adc7547 */ /* 0x000fea000b800000 */
[----:B------:R-:W-:Y:S02]  /*0350*/  UISETP.GE.U32.AND UP1, UPT, UR5, 0x8, UPT ;  /* 0x000000080500788c */ /* 0x000fe4000bf26070 */
[----:B------:R-:W-:-:S04]  /*0360*/  ULOP3.LUT UR4, UR7, 0x7, URZ, 0xc0, !UPT ;  /* 0x0000000707047892 */ /* 0x000fc8000f8ec0ff */
[----:B------:R-:W-:-:S03]  /*0370*/  UISETP.NE.AND UP2, UPT, UR4, URZ, UPT ;  /* 0x000000ff0400728c */ /* 0x000fc6000bf45270 */
[----:B------:R-:W-:Y:S08]  /*0380*/  BRA.U !UP1, `(.L_x_15) ;  /* 0x0000000109547547 */ /* 0x000ff0000b800000 */
[----:B0-----:R-:W0:Y:S01]  /*0390*/  LDC.64 R4, c[0x0][0x380] ;  /* 0x0000e000ff047b82 */ /* 0x001e220000000a00 */
[----:B------:R-:W-:-:S04]  /*03a0*/  IMAD R3, R0, UR7, R2 ;  /* 0x0000000700037c24 */ /* 0x000fc8000f8e0202 */
[----:B0-----:R-:W-:-:S05]  /*03b0*/  IMAD.WIDE R4, R3, 0x4, R4 ;  /* 0x0000000403047825 */ /* 0x001fca00078e0204 */
[----:B------:R-:W2:Y:S04]  /*03c0*/  LDG.E R3, desc[UR8][R4.64] ;  /* 0x0000000804037981 */ /* 0x000ea8000c1e1900 */
[----:B------:R-:W3:Y:S04]  /*03d0*/  LDG.E R7, desc[UR8][R4.64+0x4] ;  /* 0x0000040804077981 */ /* 0x000ee8000c1e1900 */
[----:B------:R-:W4:Y:S04]  /*03e0*/  LDG.E R9, desc[UR8][R4.64+0x8] ;  /* 0x0000080804097981 */ /* 0x000f28000c1e1900 */
[----:B------:R-:W5:Y:S04]  /*03f0*/  LDG.E R11, desc[UR8][R4.64+0xc] ;  /* 0x00000c08040b7981 */ /* 0x000f68000c1e1900 */
[----:B------:R-:W5:Y:S04]  /*0400*/  LDG.E R13, desc[UR8][R4.64+0x10] ;  /* 0x00001008040d7981 */ /* 0x000f68000c1e1900 */
[----:B------:R-:W5:Y:S04]  /*0410*/  LDG.E R15, desc[UR8][R4.64+0x14] ;  /* 0x00001408040f7981 */ /* 0x000f68000c1e1900 */
[----:B------:R-:W5:Y:S04]  /*0420*/  LDG.E R17, desc[UR8][R4.64+0x18] ;  /* 0x0000180804117981 */ /* 0x000f68000c1e1900 */
[----:B------:R-:W5:Y:S01]  /*0430*/  LDG.E R19, desc[UR8][R4.64+0x1c] ;  /* 0x00001c0804137981 */ /* 0x000f62000c1e1900 */
[----:B------:R-:W-:-:S02]  /*0440*/  LEA R6, R2, R1, 0x2 ;  /* 0x0000000102067211 */ /* 0x000fc400078e10ff */
[----:B------:R-:W-:-:S03]  /*0450*/  IADD3 R2, PT, PT, R2, 0x8, RZ ;  /* 0x0000000802027810 */ /* 0x000fc60007ffe0ff */
[----:B--2---:R1:W-:Y:S04]  /*0460*/  STL [R6], R3 ;  /* 0x0000000306007387 */ /* 0x0043e80000100800 */
[----:B---3--:R1:W-:Y:S04]  /*0470*/  STL [R6+0x4], R7 ;  /* 0x0000040706007387 */ /* 0x0083e80000100800 */
[----:B----4-:R1:W-:Y:S04]  /*0480*/  STL [R6+0x8], R9 ;  /* 0x0000080906007387 */ /* 0x0103e80000100800 */
[----:B-----5:R1:W-:Y:S04]  /*0490*/  STL [R6+0xc], R11 ;  /* 0x00000c0b06007387 */ /* 0x0203e80000100800 */
[----:B------:R1:W-:Y:S04]  /*04a0*/  STL [R6+0x10], R13 ;  /* 0x0000100d06007387 */ /* 0x0003e80000100800 */
[----:B------:R1:W-:Y:S04]  /*04b0*/  STL [R6+0x14], R15 ;  /* 0x0000140f06007387 */ /* 0x0003e80000100800 */
[----:B------:R1:W-:Y:S04]  /*04c0*/  STL [R6+0x18], R17 ;  /* 0x0000181106007387 */ /* 0x0003e80000100800 */
[----:B------:R1:W-:Y:S02]  /*04d0*/  STL [R6+0x1c], R19 ;  /* 0x00001c1306007387 */ /* 0x0003e40000100800 */
.L_x_15:
[----:B------:R-:W-:Y:S05]  /*04e0*/  BRA.U !UP2, `(.L_x_12) ;  /* 0x000000010a747547 */ /* 0x000fea000b800000 */
[----:B------:R-:W-:Y:S02]  /*04f0*/  UISETP.GE.U32.AND UP1, UPT, UR4, 0x4, UPT ;  /* 0x000000040400788c */ /* 0x000fe4000bf26070 */
[----:B------:R-:W-:-:S04]  /*0500*/  ULOP3.LUT UR5, UR7, 0x3, URZ, 0xc0, !UPT ;  /* 0x0000000307057892 */ /* 0x000fc8000f8ec0ff */
[----:B------:R-:W-:-:S03]  /*0510*/  UISETP.NE.AND UP2, UPT, UR5, URZ, UPT ;  /* 0x000000ff0500728c */ /* 0x000fc6000bf45270 */
[----:B------:R-:W-:Y:S08]  /*0520*/  BRA.U !UP1, `(.L_x_16) ;  /* 0x0000000109347547 */ /* 0x000ff0000b800000 */
[----:B0-----:R-:W0:Y:S01]  /*0530*/  LDC.64 R4, c[0x0][0x380] ;  /* 0x0000e000ff047b82 */ /* 0x001e220000000a00 */
[----:B-1----:R-:W-:-:S04]  /*0540*/  IMAD R3, R0, UR7, R2 ;  /* 0x0000000700037c24 */ /* 0x002fc8000f8e0202 */
[----:B0-----:R-:W-:-:S05]  /*0550*/  IMAD.WIDE R4, R3, 0x4, R4 ;  /* 0x0000000403047825 */ /* 0x001fca00078e0204 */
[----:B------:R-:W2:Y:S04]  /*0560*/  LDG.E R3, desc[UR8][R4.64] ;  /* 0x0000000804037981 */ /* 0x000ea8000c1e1900 */
[----:B------:R-:W3:Y:S04]  /*0570*/  LDG.E R7, desc[UR8][R4.64+0x4] ;  /* 0x0000040804077981 */ /* 0x000ee8000c1e1900 */
[----:B------:R-:W4:Y:S04]  /*0580*/  LDG.E R9, desc[UR8][R4.64+0x8] ;  /* 0x0000080804097981 */ /* 0x000f28000c1e1900 */
[----:B------:R-:W5:Y:S01]  /*0590*/  LDG.E R11, desc[UR8][R4.64+0xc] ;  /* 0x00000c08040b7981 */ /* 0x000f62000c1e1900 */
[----:B------:R-:W-:-:S02]  /*05a0*/  LEA R6, R2, R1, 0x2 ;  /* 0x0000000102067211 */ /* 0x000fc400078e10ff */
[----:B------:R-:W-:-:S03]  /*05b0*/  IADD3 R2, PT, PT, R2, 0x4, RZ ;  /* 0x0000000402027810 */ /* 0x000fc60007ffe0ff */
[----:B--2---:R2:W-:Y:S04]  /*05c0*/  STL [R6], R3 ;  /* 0x0000000306007387 */ /* 0x0045e80000100800 */
[----:B---3--:R2:W-:Y:S04]  /*05d0*/  STL [R6+0x4], R7 ;  /* 0x0000040706007387 */ /* 0x0085e80000100800 */
[----:B----4-:R2:W-:Y:S04]  /*05e0*/  STL [R6+0x8], R9 ;  /* 0x0000080906007387 */ /* 0x0105e80000100800 */
[----:B-----5:R2:W-:Y:S02]  /*05f0*/  STL [R6+0xc], R11 ;  /* 0x00000c0b06007387 */ /* 0x0205e40000100800 */
.L_x_16:
[----:B------:R-:W-:Y:S05]  /*0600*/  BRA.U !UP2, `(.L_x_12) ;  /* 0x000000010a2c7547 */ /* 0x000fea000b800000 */
[----:B012---:R-:W0:Y:S01]  /*0610*/  LDC.64 R6, c[0x0][0x380] ;  /* 0x0000e000ff067b82 */ /* 0x007e220000000a00 */
[----:B------:R-:W-:-:S05]  /*0620*/  UMOV UR4, URZ ;  /* 0x000000ff00047c82 */ /* 0x000fca0008000000 */
.L_x_17:
[----:B------:R-:W-:-:S04]  /*0630*/  IMAD R5, R0, UR7, R2 ;  /* 0x0000000700057c24 */ /* 0x000fc8000f8e0202 */
[----:B0--3--:R-:W-:-:S06]  /*0640*/  IMAD.WIDE R4, R5, 0x4, R6 ;  /* 0x0000000405047825 */ /* 0x009fcc00078e0206 */
[----:B------:R-:W2:Y:S01]  /*0650*/  LDG.E R4, desc[UR8][R4.64] ;  /* 0x0000000804047981 */ /* 0x000ea2000c1e1900 */
[C---:B------:R-:W-:Y:S01]  /*0660*/  LEA R3, R2.reuse, R1, 0x2 ;  /* 0x0000000102037211 */ /* 0x040fe200078e10ff */
[----:B------:R-:W-:Y:S01]  /*0670*/  UIADD3 UR4, UPT, UPT, UR4, 0x1, URZ ;  /* 0x0000000104047890 */ /* 0x000fe2000fffe0ff */
[----:B------:R-:W-:-:S03]  /*0680*/  IADD3 R2, PT, PT, R2, 0x1, RZ ;  /* 0x0000000102027810 */ /* 0x000fc60007ffe0ff */
[----:B------:R-:W-:Y:S01]  /*0690*/  UISETP.NE.AND UP1, UPT, UR4, UR5, UPT ;  /* 0x000000050400728c */ /* 0x000fe2000bf25270 */
[----:B--2---:R3:W-:Y:S08]  /*06a0*/  STL [R3], R4 ;  /* 0x0000000403007387 */ /* 0x0047f00000100800 */
[----:B------:R-:W-:Y:S05]  /*06b0*/  BRA.U UP1, `(.L_x_17) ;  /* 0xfffffffd01dc7547 */ /* 0x000fea000b83ffff */
.L_x_12:
[----:B------:R-:W-:-:S04]  /*06c0*/  I2FP.F32.S32 R0, UR7 ;  /* 0x0000000700007c45 */ /* 0x000fc80008201400 */
[----:B------:R-:W-:Y:S01]  /*06d0*/  IADD3 R2, PT, PT, R0, -0xd000000, RZ ;  /* 0xf300000000027810 */ /* 0x000fe20007ffe0ff */
[----:B-123--:R1:W2:Y:S03]  /*06e0*/  MUFU.RSQ R3, R0 ;  /* 0x0000000000037308 */ /* 0x00e2a60000001400 */
[----:B------:R-:W-:-:S13]  /*06f0*/  ISETP.GT.U32.AND P0, PT, R2, 0x727fffff, PT ;  /* 0x727fffff0200780c */ /* 0x000fda0003f04070 */
[----:B-1----:R-:W-:Y:S05]  /*0700*/  @!P0 BRA `(.L_x_18) ;  /* 0x00000000000c8947 */ /* 0x002fea0003800000 */
[----:B0-----:R-:W-:-:S07]  /*0710*/  MOV R4, 0x730 ;  /* 0x0000073000047802 */ /* 0x001fce0000000f00 */
[----:B--2---:R-:W-:Y:S05]  /*0720*/  CALL.REL.NOINC `($__internal_0_$__cuda_sm20_sqrt_rn_f32_slowpath) ;  /* 0x0000004000687944 */ /* 0x004fea0003c00000 */
[----:B------:R-:W-:Y:S05]  /*0730*/  BRA `(.L_x_19) ;  /* 0x0000000000107947 */ /* 0x000fea0003800000 */
.L_x_18:
[----:B0-2---:R-:W-:Y:S01]  /*0740*/  FMUL.FTZ R5, R0, R3 ;  /* 0x0000000300057220 */ /* 0x005fe20000410000 */
[----:B------:R-:W-:-:S03]  /*0750*/  FMUL.FTZ R3, R3, 0.5 ;  /* 0x3f00000003037820 */ /* 0x000fc60000410000 */
[----:B------:R-:W-:-:S04]  /*0760*/  FFMA R0, -R5, R5, R0 ;  /* 0x0000000505007223 */ /* 0x000fc80000000100 */
[----:B------:R-:W-:-:S07]  /*0770*/  FFMA R10, R0, R3, R5 ;  /* 0x00000003000a7223 */ /* 0x000fce0000000005 */
.L_x_19:
[----:B------:R-:W-:Y:S01]  /*0780*/  IADD3 R9, PT, PT, R1, 0x100, RZ ;  /* 0x0000010001097810 */ /* 0x000fe20007ffe0ff */
[----:B------:R-:W-:Y:S06]  /*0790*/  BRA.U !UP0, `(.L_x_20) ;  /* 0x0000000908507547 */ /* 0x000fec000b800000 */
[----:B------:R-:W0:Y:S01]  /*07a0*/  LDC R0, c[0x0][0x3a8] ;  /* 0x0000ea00ff007b82 */ /* 0x000e220000000800 */
[----:B------:R-:W-:Y:S01]  /*07b0*/  HFMA2 R8, -RZ, RZ, 0, 0 ;  /* 0x00000000ff087431 */ /* 0x000fe200000001ff */
[----:B------:R-:W-:Y:S02]  /*07c0*/  MOV R11, 0xff800000 ;  /* 0xff800000000b7802 */ /* 0x000fe40000000f00 */
[C---:B0-----:R-:W-:Y:S02]  /*07d0*/  LOP3.LUT R3, R0.reuse, 0xf, RZ, 0xc0, !PT ;  /* 0x0000000f00037812 */ /* 0x041fe400078ec0ff */
[C---:B------:R-:W-:Y:S02]  /*07e0*/  LOP3.LUT R2, R0.reuse, 0x7, RZ, 0xc0, !PT ;  /* 0x0000000700027812 */ /* 0x040fe400078ec0ff */
[----:B------:R-:W-:-:S07]  /*07f0*/  LOP3.LUT R0, R0, 0x3, RZ, 0xc0, !PT ;  /* 0x0000000300007812 */ /* 0x000fce00078ec0ff */
.L_x_29:
[----:B------:R-:W0:Y:S01]  /*0800*/  LDCU UR4, c[0x0][0x3a8] ;  /* 0x00007500ff0477ac */ /* 0x000e220008000800 */
[----:B------:R-:W1:Y:S01]  /*0810*/  LDC R5, c[0x0][0x3a4] ;  /* 0x0000e900ff057b82 */ /* 0x000e620000000800 */
[----:B------:R-:W-:Y:S02]  /*0820*/  MOV R25, RZ ;  /* 0x000000ff00197202 */ /* 0x000fe40000000f00 */
[----:B------:R-:W-:Y:S01]  /*0830*/  MOV R17, RZ ;  /* 0x000000ff00117202 */ /* 0x000fe20000000f00 */
[----:B0-----:R-:W-:-:S04]  /*0840*/  UIADD3 UR5, UPT, UPT, UR4, -0x1, URZ ;  /* 0xffffffff04057890 */ /* 0x001fc8000fffe0ff */
[----:B------:R-:W-:Y:S01]  /*0850*/  UISETP.GE.U32.AND UP0, UPT, UR5, 0xf, UPT ;  /* 0x0000000f0500788c */ /* 0x000fe2000bf06070 */
[----:B-1----:R-:W-:-:S08]  /*0860*/  IMAD R16, R5, UR6, R8 ;  /* 0x0000000605107c24 */ /* 0x002fd0000f8e0208 */
[----:B------:R-:W-:Y:S05]  /*0870*/  BRA.U !UP0, `(.L_x_21) ;  /* 0x0000000108bc7547 */ /* 0x000fea000b800000 */
[----:B------:R-:W-:Y:S01]  /*0880*/  HFMA2 R17, -RZ, RZ, 0, 0 ;  /* 0x00000000ff117431 */ /* 0x000fe200000001ff */
[----:B------:R-:W-:-:S07]  /*0890*/  MOV R25, RZ ;  /* 0x000000ff00197202 */ /* 0x000fce0000000f00 */
.L_x_22:
[----:B------:R-:W0:Y:S01]  /*08a0*/  LDC.64 R18, c[0x0][0x388] ;  /* 0x0000e200ff127b82 */ /* 0x000e220000000a00 */
[----:B------:R-:W-:Y:S01]  /*08b0*/  IMAD R5, R16, UR4, R17 ;  /* 0x0000000410057c24 */ /* 0x000fe2000f8e0211 */
[----:B------:R-:W-:-:S05]  /*08c0*/  LEA R21, R17, R1, 0x2 ;  /* 0x0000000111157211 */ /* 0x000fca00078e10ff */
[----:B------:R-:W2:Y:S01]  /*08d0*/  LDL.128 R12, [R21] ;  /* 0x00000000150c7983 */ /* 0x000ea20000100c00 */
[----:B0-----:R-:W-:-:S05]  /*08e0*/  IMAD.WIDE R18, R5, 0x4, R18 ;  /* 0x0000000405127825 */ /* 0x001fca00078e0212 */
[----:B------:R-:W2:Y:S04]  /*08f0*/  LDG.E R4, desc[UR8][R18.64] ;  /* 0x0000000812047981 */ /* 0x000ea8000c1e1900 */
[----:B------:R-:W3:Y:S04]  /*0900*/  LDG.E R22, desc[UR8][R18.64+0x4] ;  /* 0x0000040812167981 */ /* 0x000ee8000c1e1900 */
[----:B------:R-:W4:Y:S04]  /*0910*/  LDG.E R23, desc[UR8][R18.64+0x8] ;  /* 0x0000080812177981 */ /* 0x000f28000c1e1900 */
[----:B------:R-:W5:Y:S01]  /*0920*/  LDG.E R24, desc[UR8][R18.64+0xc] ;  /* 0x00000c0812187981 */ /* 0x000f62000c1e1900 */
[----:B--2---:R-:W-:-:S03]  /*0930*/  FFMA R12, R12, R4, R25 ;  /* 0x000000040c0c7223 */ /* 0x004fc60000000019 */
[----:B------:R-:W2:Y:S04]  /*0940*/  LDG.E R25, desc[UR8][R18.64+0x10] ;  /* 0x0000100812197981 */ /* 0x000ea8000c1e1900 */
[----:B------:R-:W2:Y:S01]  /*0950*/  LDL.128 R4, [R21+0x10] ;  /* 0x0000100015047983 */ /* 0x000ea20000100c00 */
[----:B---3--:R-:W-:-:S03]  /*0960*/  FFMA R13, R13, R22, R12 ;  /* 0x000000160d0d7223 */ /* 0x008fc6000000000c */
[----:B------:R-:W3:Y:S01]  /*0970*/  LDG.E R22, desc[UR8][R18.64+0x14] ;  /* 0x0000140812167981 */ /* 0x000ee2000c1e1900 */
[----:B----4-:R-:W-:-:S03]  /*0980*/  FFMA R14, R14, R23, R13 ;  /* 0x000000170e0e7223 */ /* 0x010fc6000000000d */
[----:B------:R-:W4:Y:S01]  /*0990*/  LDG.E R23, desc[UR8][R18.64+0x18] ;  /* 0x0000180812177981 */ /* 0x000f22000c1e1900 */
[----:B-----5:R-:W-:-:S03]  /*09a0*/  FFMA R15, R15, R24, R14 ;  /* 0x000000180f0f7223 */ /* 0x020fc6000000000e */
        /* <DEDUP_REMOVED lines=11> */
[----:B------:R-:W2:Y:S04]  /*0a60*/  LDL.128 R4, [R21+0x30] ;  /* 0x0000300015047983 */ /* 0x000ea80000100c00 */
[----:B------:R-:W2:Y:S01]  /*0a70*/  LDG.E R25, desc[UR8][R18.64+0x30] ;  /* 0x0000300812197981 */ /* 0x000ea2000c1e1900 */
[----:B---3--:R-:W-:-:S03]  /*0a80*/  FFMA R27, R13, R22, R12 ;  /* 0x000000160d1b7223 */ /* 0x008fc6000000000c */
[----:B------:R-:W3:Y:S04]  /*0a90*/  LDG.E R12, desc[UR8][R18.64+0x34] ;  /* 0x00003408120c7981 */ /* 0x000ee8000c1e1900 */
[----:B------:R-:W3:Y:S04]  /*0aa0*/  LDG.E R13, desc[UR8][R18.64+0x38] ;  /* 0x00003808120d7981 */ /* 0x000ee8000c1e1900 */
[----:B------:R-:W3:Y:S01]  /*0ab0*/  LDG.E R22, desc[UR8][R18.64+0x3c] ;  /* 0x00003c0812167981 */ /* 0x000ee2000c1e1900 */
[----:B------:R-:W-:Y:S01]  /*0ac0*/  ULOP3.LUT UR5, UR4, 0x7ffffff0, URZ, 0xc0, !UPT ;  /* 0x7ffffff004057892 */ /* 0x000fe2000f8ec0ff */
[----:B----4-:R-:W-:Y:S01]  /*0ad0*/  FFMA R14, R14, R23, R27 ;  /* 0x000000170e0e7223 */ /* 0x010fe2000000001b */
[----:B------:R-:W-:-:S03]  /*0ae0*/  IADD3 R17, PT, PT, R17, 0x10, RZ ;  /* 0x0000001011117810 */ /* 0x000fc60007ffe0ff */
[----:B-----5:R-:W-:Y:S01]  /*0af0*/  FFMA R15, R15, R24, R14 ;  /* 0x000000180f0f7223 */ /* 0x020fe2000000000e */
[----:B------:R-:W-:-:S03]  /*0b00*/  ISETP.NE.AND P0, PT, R17, UR5, PT ;  /* 0x0000000511007c0c */ /* 0x000fc6000bf05270 */
[----:B--2---:R-:W-:-:S04]  /*0b10*/  FFMA R4, R4, R25, R15 ;  /* 0x0000001904047223 */ /* 0x004fc8000000000f */
[----:B---3--:R-:W-:-:S04]  /*0b20*/  FFMA R5, R5, R12, R4 ;  /* 0x0000000c05057223 */ /* 0x008fc80000000004 */
[----:B------:R-:W-:-:S04]  /*0b30*/  FFMA R6, R6, R13, R5 ;  /* 0x0000000d06067223 */ /* 0x000fc80000000005 */
[----:B------:R-:W-:Y:S01]  /*0b40*/  FFMA R25, R7, R22, R6 ;  /* 0x0000001607197223 */ /* 0x000fe20000000006 */
[----:B------:R-:W-:Y:S06]  /*0b50*/  @P0 BRA `(.L_x_22) ;  /* 0xfffffffc00500947 */ /* 0x000fec000383ffff */
[----:B------:R-:W-:-:S07]  /*0b60*/  MOV R17, UR5 ;  /* 0x0000000500117c02 */ /* 0x000fce0008000f00 */
.L_x_21:
[----:B------:R-:W-:-:S13]  /*0b70*/  ISETP.NE.AND P0, PT, R3, RZ, PT ;  /* 0x000000ff0300720c */ /* 0x000fda0003f05270 */
[----:B------:R-:W-:Y:S05]  /*0b80*/  @!P0 BRA `(.L_x_23) ;  /* 0x0000000000f88947 */ /* 0x000fea0003800000 */
[----:B------:R-:W-:Y:S02]  /*0b90*/  IADD3 R4, PT, PT, R3, -0x1, RZ ;  /* 0xffffffff03047810 */ /* 0x000fe40007ffe0ff */
[----:B------:R-:W-:Y:S02]  /*0ba0*/  ISETP.NE.AND P1, PT, R2, RZ, PT ;  /* 0x000000ff0200720c */ /* 0x000fe40003f25270 */
[----:B------:R-:W-:-:S13]  /*0bb0*/  ISETP.GE.U32.AND P0, PT, R4, 0x7, PT ;  /* 0x000000070400780c */ /* 0x000fda0003f06070 */
[----:B------:R-:W-:Y:S05]  /*0bc0*/  @!P0 BRA `(.L_x_24) ;  /* 0x00000000005c8947 */ /* 0x000fea0003800000 */
[----:B------:R-:W0:Y:S01]  /*0bd0*/  LDC.64 R18, c[0x0][0x388] ;  /* 0x0000e200ff127b82 */ /* 0x000e220000000a00 */
[----:B------:R-:W-:Y:S01]  /*0be0*/  IMAD R5, R16, UR4, R17 ;  /* 0x0000000410057c24 */ /* 0x000fe2000f8e0211 */
[----:B------:R-:W-:-:S03]  /*0bf0*/  LEA R23, R17, R1, 0x2 ;  /* 0x0000000111177211 */ /* 0x000fc600078e10ff */
[----:B0-----:R-:W-:Y:S02]  /*0c00*/  IMAD.WIDE R18, R5, 0x4, R18 ;  /* 0x0000000405127825 */ /* 0x001fe400078e0212 */
[----:B------:R-:W2:Y:S04]  /*0c10*/  LDL.128 R4, [R23] ;  /* 0x0000000017047983 */ /* 0x000ea80000100c00 */
[----:B------:R-:W2:Y:S04]  /*0c20*/  LDG.E R12, desc[UR8][R18.64] ;  /* 0x00000008120c7981 */ /* 0x000ea8000c1e1900 */
[----:B------:R-:W3:Y:S04]  /*0c30*/  LDG.E R22, desc[UR8][R18.64+0x4] ;  /* 0x0000040812167981 */ /* 0x000ee8000c1e1900 */
[----:B------:R-:W4:Y:S04]  /*0c40*/  LDG.E R21, desc[UR8][R18.64+0x8] ;  /* 0x0000080812157981 */ /* 0x000f28000c1e1900 */
[----:B------:R-:W5:Y:S04]  /*0c50*/  LDG.E R24, desc[UR8][R18.64+0xc] ;  /* 0x00000c0812187981 */ /* 0x000f68000c1e1900 */
[----:B------:R-:W5:Y:S04]  /*0c60*/  LDG.E R27, desc[UR8][R18.64+0x10] ;  /* 0x00001008121b7981 */ /* 0x000f68000c1e1900 */
[----:B------:R-:W5:Y:S01]  /*0c70*/  LDG.E R26, desc[UR8][R18.64+0x1c] ;  /* 0x00001c08121a7981 */ /* 0x000f62000c1e1900 */
[----:B--2---:R-:W-:-:S03]  /*0c80*/  FFMA R29, R4, R12, R25 ;  /* 0x0000000c041d7223 */ /* 0x004fc60000000019 */
[----:B------:R-:W2:Y:S04]  /*0c90*/  LDL.128 R12, [R23+0x10] ;  /* 0x00001000170c7983 */ /* 0x000ea80000100c00 */
[----:B------:R-:W2:Y:S04]  /*0ca0*/  LDG.E R4, desc[UR8][R18.64+0x14] ;  /* 0x0000140812047981 */ /* 0x000ea8000c1e1900 */
[----:B------:R-:W2:Y:S01]  /*0cb0*/  LDG.E R25, desc[UR8][R18.64+0x18] ;  /* 0x0000180812197981 */ /* 0x000ea2000c1e1900 */
[----:B---3--:R-:W-:-:S04]  /*0cc0*/  FFMA R22, R22, R5, R29 ;  /* 0x0000000516167223 */ /* 0x008fc8000000001d */
[----:B----4-:R-:W-:-:S04]  /*0cd0*/  FFMA R21, R21, R6, R22 ;  /* 0x0000000615157223 */ /* 0x010fc80000000016 */
[----:B-----5:R-:W-:Y:S01]  /*0ce0*/  FFMA R7, R24, R7, R21 ;  /* 0x0000000718077223 */ /* 0x020fe20000000015 */
[----:B------:R-:W-:-:S03]  /*0cf0*/  IADD3 R17, PT, PT, R17, 0x8, RZ ;  /* 0x0000000811117810 */ /* 0x000fc60007ffe0ff */
[----:B--2---:R-:W-:-:S04]  /*0d00*/  FFMA R7, R12, R27, R7 ;  /* 0x0000001b0c077223 */ /* 0x004fc80000000007 */
[----:B------:R-:W-:-:S04]  /*0d10*/  FFMA R4, R4, R13, R7 ;  /* 0x0000000d04047223 */ /* 0x000fc80000000007 */
[----:B------:R-:W-:-:S04]  /*0d20*/  FFMA R25, R25, R14, R4 ;  /* 0x0000000e19197223 */ /* 0x000fc80000000004 */
[----:B------:R-:W-:-:S07]  /*0d30*/  FFMA R25, R26, R15, R25 ;  /* 0x0000000f1a197223 */ /* 0x000fce0000000019 */
.L_x_24:
        /* <DEDUP_REMOVED lines=8> */
[----:B0-----:R-:W-:-:S03]  /*0dc0*/  IMAD.WIDE R12, R5, 0x4, R12 ;  /* 0x00000004050c7825 */ /* 0x001fc600078e020c */
[----:B------:R-:W2:Y:S04]  /*0dd0*/  LDL.128 R4, [R4] ;  /* 0x0000000004047983 */ /* 0x000ea80000100c00 */
[----:B------:R-:W2:Y:S04]  /*0de0*/  LDG.E R14, desc[UR8][R12.64] ;  /* 0x000000080c0e7981 */ /* 0x000ea8000c1e1900 */
[----:B------:R-:W3:Y:S04]  /*0df0*/  LDG.E R15, desc[UR8][R12.64+0x4] ;  /* 0x000004080c0f7981 */ /* 0x000ee8000c1e1900 */
[----:B------:R-:W4:Y:S04]  /*0e00*/  LDG.E R18, desc[UR8][R12.64+0x8] ;  /* 0x000008080c127981 */ /* 0x000f28000c1e1900 */
[----:B------:R-:W5:Y:S01]  /*0e10*/  LDG.E R19, desc[UR8][R12.64+0xc] ;  /* 0x00000c080c137981 */ /* 0x000f62000c1e1900 */
[----:B------:R-:W-:Y:S01]  /*0e20*/  IADD3 R17, PT, PT, R17, 0x4, RZ ;  /* 0x0000000411117810 */ /* 0x000fe20007ffe0ff */
[----:B--2---:R-:W-:-:S04]  /*0e30*/  FFMA R14, R4, R14, R25 ;  /* 0x0000000e040e7223 */ /* 0x004fc80000000019 */
[----:B---3--:R-:W-:-:S04]  /*0e40*/  FFMA R5, R15, R5, R14 ;  /* 0x000000050f057223 */ /* 0x008fc8000000000e */
[----:B----4-:R-:W-:-:S04]  /*0e50*/  FFMA R6, R18, R6, R5 ;  /* 0x0000000612067223 */ /* 0x010fc80000000005 */
[----:B-----5:R-:W-:-:S07]  /*0e60*/  FFMA R25, R19, R7, R6 ;  /* 0x0000000713197223 */ /* 0x020fce0000000006 */
.L_x_25:
[----:B------:R-:W-:Y:S05]  /*0e70*/  @!P1 BRA `(.L_x_23) ;  /* 0x00000000003c9947 */ /* 0x000fea0003800000 */
[----:B------:R-:W0:Y:S01]  /*0e80*/  LDC.64 R4, c[0x0][0x388] ;  /* 0x0000e200ff047b82 */ /* 0x000e220000000a00 */
[----:B------:R-:W-:Y:S01]  /*0e90*/  IMAD R7, R16, UR4, R17 ;  /* 0x0000000410077c24 */ /* 0x000fe2000f8e0211 */
[----:B------:R-:W-:-:S03]  /*0ea0*/  LEA R17, R17, R1, 0x2 ;  /* 0x0000000111117211 */ /* 0x000fc600078e10ff */
[----:B0-----:R-:W-:Y:S02]  /*0eb0*/  IMAD.WIDE R4, R7, 0x4, R4 ;  /* 0x0000000407047825 */ /* 0x001fe400078e0204 */
[----:B------:R-:W2:Y:S04]  /*0ec0*/  LDL.64 R6, [R17] ;  /* 0x0000000011067983 */ /* 0x000ea80000100a00 */
[----:B------:R-:W2:Y:S01]  /*0ed0*/  LDG.E R12, desc[UR8][R4.64] ;  /* 0x00000008040c7981 */ /* 0x000ea2000c1e1900 */
[----:B------:R-:W-:Y:S01]  /*0ee0*/  ISETP.NE.AND P0, PT, R0, 0x1, PT ;  /* 0x000000010000780c */ /* 0x000fe20003f05270 */
[----:B--2---:R-:W-:-:S12]  /*0ef0*/  FFMA R25, R6, R12, R25 ;  /* 0x0000000c06197223 */ /* 0x004fd80000000019 */
[----:B------:R-:W-:Y:S05]  /*0f00*/  @!P0 BRA `(.L_x_23) ;  /* 0x0000000000188947 */ /* 0x000fea0003800000 */
[----:B------:R-:W-:Y:S01]  /*0f10*/  ISETP.NE.AND P0, PT, R0, 0x2, PT ;  /* 0x000000020000780c */ /* 0x000fe20003f05270 */
[----:B------:R-:W2:Y:S04]  /*0f20*/  LDG.E R6, desc[UR8][R4.64+0x4] ;  /* 0x0000040804067981 */ /* 0x000ea8000c1e1900 */
[----:B------:R-:W3:Y:S08]  /*0f30*/  LDL R17, [R17+0x8] ;  /* 0x0000080011117983 */ /* 0x000ef00000100800 */
[----:B------:R-:W3:Y:S01]  /*0f40*/  @P0 LDG.E R12, desc[UR8][R4.64+0x8] ;  /* 0x00000808040c0981 */ /* 0x000ee2000c1e1900 */
[----:B--2---:R-:W-:-:S04]  /*0f50*/  FFMA R25, R6, R7, R25 ;  /* 0x0000000706197223 */ /* 0x004fc80000000019 */
[----:B---3--:R-:W-:-:S07]  /*0f60*/  @P0 FFMA R25, R12, R17, R25 ;  /* 0x000000110c190223 */ /* 0x008fce0000000019 */
.L_x_23:
[----:B------:R-:W0:Y:S01]  /*0f70*/  MUFU.RCP R5, R10 ;  /* 0x0000000a00057308 */ /* 0x000e220000001000 */
[----:B------:R-:W-:Y:S07]  /*0f80*/  BSSY.RECONVERGENT B2, `(.L_x_26) ;  /* 0x000000b000027945 */ /* 0x000fee0003800200 */
[----:B------:R-:W1:Y:S01]  /*0f90*/  FCHK P0, R25, R10 ;  /* 0x0000000a19007302 */ /* 0x000e620000000000 */
[----:B0-----:R-:W-:-:S04]  /*0fa0*/  FFMA R4, R5, -R10, 1 ;  /* 0x3f80000005047423 */ /* 0x001fc8000000080a */
[----:B------:R-:W-:-:S04]  /*0fb0*/  FFMA R4, R5, R4, R5 ;  /* 0x0000000405047223 */ /* 0x000fc80000000005 */
[----:B------:R-:W-:-:S04]  /*0fc0*/  FFMA R6, R4, R25, RZ ;  /* 0x0000001904067223 */ /* 0x000fc800000000ff */
[----:B------:R-:W-:-:S04]  /*0fd0*/  FFMA R5, R6, -R10, R25 ;  /* 0x8000000a06057223 */ /* 0x000fc80000000019 */
[----:B------:R-:W-:Y:S01]  /*0fe0*/  FFMA R15, R4, R5, R6 ;  /* 0x00000005040f7223 */ /* 0x000fe20000000006 */
[----:B-1----:R-:W-:Y:S06]  /*0ff0*/  @!P0 BRA `(.L_x_27) ;  /* 0x00000000000c8947 */ /* 0x002fec0003800000 */
[----:B------:R-:W-:Y:S02]  /*1000*/  MOV R21, R10 ;  /* 0x0000000a00157202 */ /* 0x000fe40000000f00 */
[----:B------:R-:W-:-:S07]  /*1010*/  MOV R22, 0x1030 ;  /* 0x0000103000167802 */ /* 0x000fce0000000f00 */
[----:B------:R-:W-:Y:S05]  /*1020*/  CALL.REL.NOINC `($__internal_1_$__cuda_sm3x_div_rn_noftz_f32_slowpath) ;  /* 0x0000003800887944 */ /* 0x000fea0003c00000 */
.L_x_27:
[----:B------:R-:W-:Y:S05]  /*1030*/  BSYNC.RECONVERGENT B2 ;  /* 0x0000000000027941 */ /* 0x000fea0003800200 */
.L_x_26:
[----:B------:R-:W0:Y:S01]  /*1040*/  LDCU UR4, c[0x0][0x3a4] ;  /* 0x00007480ff0477ac */ /* 0x000e220008000800 */
[C---:B------:R-:W-:Y:S02]  /*1050*/  LEA R4, R8.reuse, R9, 0x2 ;  /* 0x0000000908047211 */ /* 0x040fe400078e10ff */
[----:B------:R-:W-:Y:S02]  /*1060*/  IADD3 R8, PT, PT, R8, 0x1, RZ ;  /* 0x0000000108087810 */ /* 0x000fe40007ffe0ff */
[CC--:B------:R-:W-:Y:S01]  /*1070*/  FSETP.GT.AND P0, PT, R15.reuse, R11.reuse, PT ;  /* 0x0000000b0f00720b */ /* 0x0c0fe20003f04000 */
[----:B------:R3:W-:Y:S03]  /*1080*/  STL [R4], R15 ;  /* 0x0000000f04007387 */ /* 0x0007e60000100800 */
[----:B------:R-:W-:Y:S02]  /*1090*/  FSEL R11, R15, R11, P0 ;  /* 0x0000000b0f0b7208 */ /* 0x000fe40000000000 */
[----:B0-----:R-:W-:-:S04]  /*10a0*/  MOV R16, UR4 ;  /* 0x0000000400107c02 */ /* 0x001fc80008000f00 */
[----:B------:R-:W-:-:S13]  /*10b0*/  ISETP.NE.AND P1, PT, R8, R16, PT ;  /* 0x000000100800720c */ /* 0x000fda0003f25270 */
[----:B---3--:R-:W-:Y:S05]  /*10c0*/  @!P1 BRA `(.L_x_28) ;  /* 0x0000000400089947 */ /* 0x008fea0003800000 */
[----:B------:R-:W-:Y:S05]  /*10d0*/  BRA `(.L_x_29) ;  /* 0xfffffff400c87947 */ /* 0x000fea000383ffff */
.L_x_20:
[----:B------:R-:W0:Y:S08]  /*10e0*/  MUFU.RCP R3, R10 ;  /* 0x0000000a00037308 */ /* 0x000e300000001000 */
[----:B------:R-:W1:Y:S01]  /*10f0*/  FCHK P0, RZ, R10 ;  /* 0x0000000aff007302 */ /* 0x000e620000000000 */
[----:B0-----:R-:W-:-:S04]  /*1100*/  FFMA R0, R3, -R10, 1 ;  /* 0x3f80000003007423 */ /* 0x001fc8000000080a */
[----:B------:R-:W-:-:S04]  /*1110*/  FFMA R0, R3, R0, R3 ;  /* 0x0000000003007223 */ /* 0x000fc80000000003 */
[----:B------:R-:W-:-:S04]  /*1120*/  FFMA R3, RZ, R0, RZ ;  /* 0x00000000ff037223 */ /* 0x000fc800000000ff */
[----:B------:R-:W-:-:S04]  /*1130*/  FFMA R4, R3, -R10, RZ ;  /* 0x8000000a03047223 */ /* 0x000fc800000000ff */
[----:B------:R-:W-:Y:S01]  /*1140*/  FFMA R4, R0, R4, R3 ;  /* 0x0000000400047223 */ /* 0x000fe20000000003 */
[----:B-1----:R-:W-:Y:S06]  /*1150*/  @!P0 BRA `(.L_x_30) ;  /* 0x0000000000148947 */ /* 0x002fec0003800000 */
[----:B------:R-:W-:Y:S01]  /*1160*/  HFMA2 R25, -RZ, RZ, 0, 0 ;  /* 0x00000000ff197431 */ /* 0x000fe200000001ff */
[----:B------:R-:W-:Y:S02]  /*1170*/  MOV R21, R10 ;  /* 0x0000000a00157202 */ /* 0x000fe40000000f00 */
[----:B------:R-:W-:-:S07]  /*1180*/  MOV R22, 0x11a0 ;  /* 0x000011a000167802 */ /* 0x000fce0000000f00 */
[----:B------:R-:W-:Y:S05]  /*1190*/  CALL.REL.NOINC `($__internal_1_$__cuda_sm3x_div_rn_noftz_f32_slowpath) ;  /* 0x00000038002c7944 */ /* 0x000fea0003c00000 */
[----:B------:R-:W-:-:S07]  /*11a0*/  MOV R4, R15 ;  /* 0x0000000f00047202 */ /* 0x000fce0000000f00 */
.L_x_30:
[----:B------:R-:W0:Y:S01]  /*11b0*/  LDC R16, c[0x0][0x3a4] ;  /* 0x0000e900ff107b82 */ /* 0x000e220000000800 */
[----:B------:R-:W-:Y:S01]  /*11c0*/  HFMA2 R0, -RZ, RZ, 0, 0 ;  /* 0x00000000ff007431 */ /* 0x000fe200000001ff */
[----:B------:R-:W-:Y:S02]  /*11d0*/  MOV R11, 0xff800000 ;  /* 0xff800000000b7802 */ /* 0x000fe40000000f00 */
[C---:B0-----:R-:W-:Y:S02]  /*11e0*/  ISETP.GE.U32.AND P1, PT, R16.reuse, 0x8, PT ;  /* 0x000000081000780c */ /* 0x041fe40003f26070 */
[----:B------:R-:W-:-:S04]  /*11f0*/  LOP3.LUT R8, R16, 0x7, RZ, 0xc0, !PT ;  /* 0x0000000710087812 */ /* 0x000fc800078ec0ff */
[----:B------:R-:W-:-:S07]  /*1200*/  ISETP.NE.AND P0, PT, R8, RZ, PT ;  /* 0x000000ff0800720c */ /* 0x000fce0003f05270 */
[----:B------:R-:W-:Y:S06]  /*1210*/  @!P1 BRA `(.L_x_31) ;  /* 0x0000000000489947 */ /* 0x000fec0003800000 */
[----:B------:R-:W-:Y:S02]  /*1220*/  LOP3.LUT R0, R16, 0x7ffffff8, RZ, 0xc0, !PT ;  /* 0x7ffffff810007812 */ /* 0x000fe400078ec0ff */
[----:B------:R-:W-:Y:S02]  /*1230*/  MOV R11, 0xff800000 ;  /* 0xff800000000b7802 */ /* 0x000fe40000000f00 */
[----:B------:R-:W-:-:S07]  /*1240*/  MOV R2, RZ ;  /* 0x000000ff00027202 */ /* 0x000fce0000000f00 */
.L_x_32:
[----:B0-----:R-:W-:Y:S02]  /*1250*/  LEA R3, R2, R9, 0x2 ;  /* 0x0000000902037211 */ /* 0x001fe400078e10ff */
[-C--:B------:R-:W-:Y:S02]  /*1260*/  MOV R5, R4.reuse ;  /* 0x0000000400057202 */ /* 0x080fe40000000f00 */
[-C--:B------:R-:W-:Y:S02]  /*1270*/  MOV R6, R4.reuse ;  /* 0x0000000400067202 */ /* 0x080fe40000000f00 */
[-C--:B------:R-:W-:Y:S02]  /*1280*/  MOV R12, R4.reuse ;  /* 0x00000004000c7202 */ /* 0x080fe40000000f00 */
[-C--:B------:R-:W-:Y:S02]  /*1290*/  MOV R13, R4.reuse ;  /* 0x00000004000d7202 */ /* 0x080fe40000000f00 */
[----:B------:R-:W-:-:S02]  /*12a0*/  MOV R14, R4 ;  /* 0x00000004000e7202 */ /* 0x000fc40000000f00 */
[-C--:B------:R-:W-:Y:S02]  /*12b0*/  MOV R15, R4.reuse ;  /* 0x00000004000f7202 */ /* 0x080fe40000000f00 */
[----:B------:R-:W-:Y:S02]  /*12c0*/  MOV R7, R4 ;  /* 0x0000000400077202 */ /* 0x000fe40000000f00 */
[----:B------:R-:W-:Y:S01]  /*12d0*/  IADD3 R2, PT, PT, R2, 0x8, RZ ;  /* 0x0000000802027810 */ /* 0x000fe20007ffe0ff */
[----:B------:R0:W-:Y:S01]  /*12e0*/  STL.128 [R3+0x10], R12 ;  /* 0x0000100c03007387 */ /* 0x0001e20000100c00 */
[-C--:B------:R-:W-:Y:S02]  /*12f0*/  FSETP.GT.AND P1, PT, R4, R11.reuse, PT ;  /* 0x0000000b0400720b */ /* 0x080fe40003f24000 */
[----:B------:R-:W-:Y:S01]  /*1300*/  ISETP.NE.AND P2, PT, R2, R0, PT ;  /* 0x000000000200720c */ /* 0x000fe20003f45270 */
[----:B------:R0:W-:Y:S01]  /*1310*/  STL.128 [R3], R4 ;  /* 0x0000000403007387 */ /* 0x0001e20000100c00 */
[----:B------:R-:W-:-:S11]  /*1320*/  FSEL R11, R4, R11, P1 ;  /* 0x0000000b040b7208 */ /* 0x000fd60000800000 */
[----:B------:R-:W-:Y:S05]  /*1330*/  @P2 BRA `(.L_x_32) ;  /* 0xfffffffc00c42947 */ /* 0x000fea000383ffff */
.L_x_31:
[----:B------:R-:W-:Y:S05]  /*1340*/  @!P0 BRA `(.L_x_28) ;  /* 0x0000000000688947 */ /* 0x000fea0003800000 */
[----:B------:R-:W-:Y:S02]  /*1350*/  ISETP.GE.U32.AND P1, PT, R8, 0x4, PT ;  /* 0x000000040800780c */ /* 0x000fe40003f26070 */
[-C--:B0-----:R-:W-:Y:S02]  /*1360*/  MOV R5, R4.reuse ;  /* 0x0000000400057202 */ /* 0x081fe40000000f00 */
[-C--:B------:R-:W-:Y:S02]  /*1370*/  MOV R6, R4.reuse ;  /* 0x0000000400067202 */ /* 0x080fe40000000f00 */
[----:B------:R-:W-:Y:S02]  /*1380*/  MOV R7, R4 ;  /* 0x0000000400077202 */ /* 0x000fe40000000f00 */
[----:B------:R-:W-:-:S04]  /*1390*/  LOP3.LUT R2, R16, 0x3, RZ, 0xc0, !PT ;  /* 0x0000000310027812 */ /* 0x000fc800078ec0ff */
[----:B------:R-:W-:Y:S02]  /*13a0*/  ISETP.NE.AND P2, PT, R2, RZ, PT ;  /* 0x000000ff0200720c */ /* 0x000fe40003f45270 */
[----:B------:R-:W-:Y:S02]  /*13b0*/  @P1 LEA R3, R0, R9, 0x2 ;  /* 0x0000000900031211 */ /* 0x000fe400078e10ff */
[-C--:B------:R-:W-:Y:S02]  /*13c0*/  @P1 FSETP.GT.AND P0, PT, R4, R11.reuse, PT ;  /* 0x0000000b0400120b */ /* 0x080fe40003f04000 */
[----:B------:R-:W-:Y:S01]  /*13d0*/  @P1 IADD3 R0, PT, PT, R0, 0x4, RZ ;  /* 0x0000000400001810 */ /* 0x000fe20007ffe0ff */
[----:B------:R1:W-:Y:S01]  /*13e0*/  @P1 STL.64 [R3], R4 ;  /* 0x0000000403001387 */ /* 0x0003e20000100a00 */
[----:B------:R-:W-:-:S03]  /*13f0*/  @P1 FSEL R11, R4, R11, P0 ;  /* 0x0000000b040b1208 */ /* 0x000fc60000000000 */
[----:B------:R1:W-:Y:S02]  /*1400*/  @P1 STL.64 [R3+0x8], R6 ;  /* 0x0000080603001387 */ /* 0x0003e40000100a00 */
[----:B------:R-:W-:Y:S05]  /*1410*/  @!P2 BRA `(.L_x_28) ;  /* 0x000000000034a947 */ /* 0x000fea0003800000 */
[----:B------:R-:W-:Y:S02]  /*1420*/  ISETP.NE.AND P1, PT, R2, 0x1, PT ;  /* 0x000000010200780c */ /* 0x000fe40003f25270 */
[----:B------:R-:W-:Y:S02]  /*1430*/  LOP3.LUT R2, R16, 0x1, RZ, 0xc0, !PT ;  /* 0x0000000110027812 */ /* 0x000fe400078ec0ff */
[----:B-1----:R-:W-:Y:S02]  /*1440*/  MOV R5, R4 ;  /* 0x0000000400057202 */ /* 0x002fe40000000f00 */
[----:B------:R-:W-:-:S07]  /*1450*/  ISETP.NE.U32.AND P0, PT, R2, 0x1, PT ;  /* 0x000000010200780c */ /* 0x000fce0003f05070 */
[C---:B------:R-:W-:Y:S02]  /*1460*/  @P1 LEA R2, R0.reuse, R9, 0x2 ;  /* 0x0000000900021211 */ /* 0x040fe400078e10ff */
[----:B------:R-:W-:Y:S02]  /*1470*/  @P1 IADD3 R0, PT, PT, R0, 0x2, RZ ;  /* 0x0000000200001810 */ /* 0x000fe40007ffe0ff */
[----:B------:R-:W-:Y:S01]  /*1480*/  @P1 FSETP.GT.AND P2, PT, R4, R11, PT ;  /* 0x0000000b0400120b */ /* 0x000fe20003f44000 */
[----:B------:R2:W-:Y:S01]  /*1490*/  @P1 STL.64 [R2], R4 ;  /* 0x0000000402001387 */ /* 0x0005e20000100a00 */
[----:B------:R-:W-:Y:S02]  /*14a0*/  @!P0 LEA R3, R0, R9, 0x2 ;  /* 0x0000000900038211 */ /* 0x000fe400078e10ff */
[----:B------:R-:W-:-:S03]  /*14b0*/  @P1 FSEL R11, R4, R11, P2 ;  /* 0x0000000b040b1208 */ /* 0x000fc60001000000 */
[----:B------:R2:W-:Y:S01]  /*14c0*/  @!P0 STL [R3], R4 ;  /* 0x0000000403008387 */ /* 0x0005e20000100800 */
[----:B------:R-:W-:-:S04]  /*14d0*/  @!P0 FSETP.GT.AND P1, PT, R4, R11, PT ;  /* 0x0000000b0400820b */ /* 0x000fc80003f24000 */
[----:B------:R-:W-:-:S09]  /*14e0*/  @!P0 FSEL R11, R4, R11, P1 ;  /* 0x0000000b040b8208 */ /* 0x000fd20000800000 */
.L_x_28:
[C---:B------:R-:W-:Y:S01]  /*14f0*/  ISETP.GE.U32.AND P0, PT, R16.reuse, 0x8, PT ;  /* 0x000000081000780c */ /* 0x040fe20003f06070 */
[----:B------:R-:W-:Y:S01]  /*1500*/  HFMA2 R21, -RZ, RZ, 0, 0 ;  /* 0x00000000ff157431 */ /* 0x000fe200000001ff */
[----:B012---:R-:W-:Y:S02]  /*1510*/  LOP3.LUT R3, R16, 0x7, RZ, 0xc0, !PT ;  /* 0x0000000710037812 */ /* 0x007fe400078ec0ff */
[----:B------:R-:W-:Y:S02]  /*1520*/  MOV R0, RZ ;  /* 0x000000ff00007202 */ /* 0x000fe40000000f00 */
[----:B------:R-:W-:-:S07]  /*1530*/  ISETP.NE.AND P1, PT, R3, RZ, PT ;  /* 0x000000ff0300720c */ /* 0x000fce0003f25270 */
[----:B------:R-:W-:Y:S06]  /*1540*/  @!P0 BRA `(.L_x_33) ;  /* 0x0000000400748947 */ /* 0x000fec0003800000 */
[----:B------:R-:W-:Y:S02]  /*1550*/  LOP3.LUT R0, R16, 0x7ffffff8, RZ, 0xc0, !PT ;  /* 0x7ffffff810007812 */ /* 0x000fe400078ec0ff */
[----:B------:R-:W-:Y:S02]  /*1560*/  MOV R21, RZ ;  /* 0x000000ff00157202 */ /* 0x000fe40000000f00 */
[----:B------:R-:W-:-:S07]  /*1570*/  MOV R2, RZ ;  /* 0x000000ff00027202 */ /* 0x000fce0000000f00 */
.L_x_34:
[----:B--2---:R-:W-:-:S05]  /*1580*/  LEA R8, R2, R9, 0x2 ;  /* 0x0000000902087211 */ /* 0x004fca00078e10ff */
[----:B------:R-:W2:Y:S04]  /*1590*/  LDL.128 R4, [R8] ;  /* 0x0000000008047983 */ /* 0x000ea80000100c00 */
[----:B------:R-:W3:Y:S01]  /*15a0*/  LDL.128 R12, [R8+0x10] ;  /* 0x00001000080c7983 */ /* 0x000ee20000100c00 */
[----:B------:R-:W-:Y:S01]  /*15b0*/  HFMA2 R19, -RZ, RZ, 0.96630859375, -0.0022525787353515625 ;  /* 0x3bbb989dff137431 */ /* 0x000fe200000001ff */
[----:B------:R-:W-:Y:S02]  /*15c0*/  MOV R22, 0x437c0000 ;  /* 0x437c000000167802 */ /* 0x000fe40000000f00 */
[----:B------:R-:W-:-:S04]  /*15d0*/  IADD3 R2, PT, PT, R2, 0x8, RZ ;  /* 0x0000000802027810 */ /* 0x000fc80007ffe0ff */
[----:B------:R-:W-:Y:S01]  /*15e0*/  ISETP.NE.AND P0, PT, R2, R0, PT ;  /* 0x000000000200720c */ /* 0x000fe20003f05270 */
[--C-:B--2---:R-:W-:Y:S01]  /*15f0*/  FADD R10, R4, -R11.reuse ;  /* 0x8000000b040a7221 */ /* 0x104fe20000000000 */
[--C-:B------:R-:W-:Y:S01]  /*1600*/  FADD R18, R5, -R11.reuse ;  /* 0x8000000b05127221 */ /* 0x100fe20000000000 */
[--C-:B------:R-:W-:Y:S01]  /*1610*/  FADD R6, R6, -R11.reuse ;  /* 0x8000000b06067221 */ /* 0x100fe20000000000 */
[--C-:B------:R-:W-:Y:S01]  /*1620*/  FADD R24, R7, -R11.reuse ;  /* 0x8000000b07187221 */ /* 0x100fe20000000000 */
[-C--:B------:R-:W-:Y:S01]  /*1630*/  FFMA.SAT R17, R10, R19.reuse, 0.5 ;  /* 0x3f0000000a117423 */ /* 0x080fe20000002013 */
[--C-:B---3--:R-:W-:Y:S01]  /*1640*/  FADD R12, R12, -R11.reuse ;  /* 0x8000000b0c0c7221 */ /* 0x108fe20000000000 */
[-C--:B------:R-:W-:Y:S01]  /*1650*/  FFMA.SAT R27, R6, R19.reuse, 0.5 ;  /* 0x3f000000061b7423 */ /* 0x080fe20000002013 */
[----:B------:R-:W-:Y:S01]  /*1660*/  FADD R26, R13, -R11 ;  /* 0x8000000b0d1a7221 */ /* 0x000fe20000000000 */
[-C--:B------:R-:W-:Y:S01]  /*1670*/  FFMA.RM R5, R17, R22.reuse, 12582913 ;  /* 0x4b40000111057423 */ /* 0x080fe20000004016 */
[-C--:B------:R-:W-:Y:S01]  /*1680*/  FFMA.SAT R17, R18, R19.reuse, 0.5 ;  /* 0x3f00000012117423 */ /* 0x080fe20000002013 */
[-C--:B------:R-:W-:Y:S01]  /*1690*/  FFMA.RM R4, R27, R22.reuse, 12582913 ;  /* 0x4b4000011b047423 */ /* 0x080fe20000004016 */
[-C--:B------:R-:W-:Y:S01]  /*16a0*/  FFMA.SAT R27, R24, R19.reuse, 0.5 ;  /* 0x3f000000181b7423 */ /* 0x080fe20000002013 */
[----:B------:R-:W-:Y:S01]  /*16b0*/  FADD R23, R5, -12583039 ;  /* 0xcb40007f05177421 */ /* 0x000fe20000000000 */
[----:B------:R-:W-:Y:S01]  /*16c0*/  FFMA.RM R17, R17, R22, 12582913 ;  /* 0x4b40000111117423 */ /* 0x000fe20000004016 */
[----:B------:R-:W-:Y:S01]  /*16d0*/  FADD R7, R4, -12583039 ;  /* 0xcb40007f04077421 */ /* 0x000fe20000000000 */
[----:B------:R-:W-:Y:S01]  /*16e0*/  FFMA.SAT R13, R26, R19, 0.5 ;  /* 0x3f0000001a0d7423 */ /* 0x000fe20000002013 */
[----:B------:R-:W-:Y:S01]  /*16f0*/  FFMA R23, R10, 1.4426950216293334961, -R23 ;  /* 0x3fb8aa3b0a177823 */ /* 0x000fe20000000817 */
[----:B------:R-:W-:Y:S01]  /*1700*/  FADD R25, R17, -12583039 ;  /* 0xcb40007f11197421 */ /* 0x000fe20000000000 */
[----:B------:R-:W-:-:S02]  /*1710*/  FADD R14, R14, -R11 ;  /* 0x8000000b0e0e7221 */ /* 0x000fc40000000000 */
[----:B------:R-:W-:Y:S01]  /*1720*/  FFMA R23, R10, 1.925963033500011079e-08, R23 ;  /* 0x32a570600a177823 */ /* 0x000fe20000000017 */
[----:B------:R-:W-:-:S04]  /*1730*/  FFMA R25, R18, 1.4426950216293334961, -R25 ;  /* 0x3fb8aa3b12197823 */ /* 0x000fc80000000819 */
[----:B------:R-:W-:Y:S01]  /*1740*/  FFMA R18, R18, 1.925963033500011079e-08, R25 ;  /* 0x32a5706012127823 */ /* 0x000fe20000000019 */
[----:B------:R-:W-:Y:S01]  /*1750*/  FFMA R25, R6, 1.4426950216293334961, -R7 ;  /* 0x3fb8aa3b06197823 */ /* 0x000fe20000000807 */
[-C--:B------:R-:W-:Y:S01]  /*1760*/  FFMA.RM R7, R27, R22.reuse, 12582913 ;  /* 0x4b4000011b077423 */ /* 0x080fe20000004016 */
[----:B------:R-:W-:Y:S01]  /*1770*/  FFMA.SAT R27, R12, R19, 0.5 ;  /* 0x3f0000000c1b7423 */ /* 0x000fe20000002013 */
[----:B------:R-:W-:Y:S01]  /*1780*/  MUFU.EX2 R23, R23 ;  /* 0x0000001700177308 */ /* 0x000fe20000000800 */
[----:B------:R-:W-:Y:S01]  /*1790*/  FFMA R6, R6, 1.925963033500011079e-08, R25 ;  /* 0x32a5706006067823 */ /* 0x000fe20000000019 */
[----:B------:R-:W-:Y:S01]  /*17a0*/  FADD R25, R7, -12583039 ;  /* 0xcb40007f07197421 */ /* 0x000fe20000000000 */
[----:B------:R-:W-:Y:S01]  /*17b0*/  FFMA.RM R10, R27, R22, 12582913 ;  /* 0x4b4000011b0a7423 */ /* 0x000fe20000004016 */
[----:B------:R-:W-:Y:S02]  /*17c0*/  SHF.L.U32 R28, R7, 0x17, RZ ;  /* 0x00000017071c7819 */ /* 0x000fe400000006ff */
[----:B------:R-:W-:-:S02]  /*17d0*/  FFMA R25, R24, 1.4426950216293334961, -R25 ;  /* 0x3fb8aa3b18197823 */ /* 0x000fc40000000819 */
[----:B------:R-:W-:Y:S02]  /*17e0*/  MUFU.EX2 R18, R18 ;  /* 0x0000001200127308 */ /* 0x000fe40000000800 */
[----:B------:R-:W-:Y:S01]  /*17f0*/  FFMA R27, R24, 1.925963033500011079e-08, R25 ;  /* 0x32a57060181b7823 */ /* 0x000fe20000000019 */
[----:B------:R-:W-:-:S04]  /*1800*/  FADD R25, R10, -12583039 ;  /* 0xcb40007f0a197421 */ /* 0x000fc80000000000 */
[C---:B------:R-:W-:Y:S01]  /*1810*/  FFMA R25, R12.reuse, 1.4426950216293334961, -R25 ;  /* 0x3fb8aa3b0c197823 */ /* 0x040fe20000000819 */
[----:B------:R-:W-:Y:S03]  /*1820*/  MUFU.EX2 R6, R6 ;  /* 0x0000000600067308 */ /* 0x000fe60000000800 */
[----:B------:R-:W-:Y:S01]  /*1830*/  FFMA R24, R12, 1.925963033500011079e-08, R25 ;  /* 0x32a570600c187823 */ /* 0x000fe20000000019 */
[----:B------:R-:W-:-:S04]  /*1840*/  FFMA.RM R12, R13, R22, 12582913 ;  /* 0x4b4000010d0c7423 */ /* 0x000fc80000004016 */
[----:B------:R-:W-:Y:S01]  /*1850*/  FADD R13, R12, -12583039 ;  /* 0xcb40007f0c0d7421 */ /* 0x000fe20000000000 */
[----:B------:R-:W-:Y:S03]  /*1860*/  MUFU.EX2 R24, R24 ;  /* 0x0000001800187308 */ /* 0x000fe60000000800 */
[----:B------:R-:W-:-:S04]  /*1870*/  FFMA R13, R26, 1.4426950216293334961, -R13 ;  /* 0x3fb8aa3b1a0d7823 */ /* 0x000fc8000000080d */
[----:B------:R-:W-:Y:S01]  /*1880*/  FFMA R25, R26, 1.925963033500011079e-08, R13 ;  /* 0x32a570601a197823 */ /* 0x000fe2000000000d */
[----:B------:R-:W-:Y:S01]  /*1890*/  FADD R26, R15, -R11 ;  /* 0x8000000b0f1a7221 */ /* 0x000fe20000000000 */
[-C--:B------:R-:W-:Y:S01]  /*18a0*/  FFMA.SAT R15, R14, R19.reuse, 0.5 ;  /* 0x3f0000000e0f7423 */ /* 0x080fe20000002013 */
[----:B------:R0:W1:Y:S02]  /*18b0*/  MUFU.EX2 R13, R27 ;  /* 0x0000001b000d7308 */ /* 0x0000640000000800 */
[----:B------:R-:W-:Y:S01]  /*18c0*/  FFMA.SAT R19, R26, R19, 0.5 ;  /* 0x3f0000001a137423 */ /* 0x000fe20000002013 */
[----:B------:R-:W-:-:S03]  /*18d0*/  FFMA.RM R15, R15, R22, 12582913 ;  /* 0x4b4000010f0f7423 */ /* 0x000fc60000004016 */
[----:B------:R-:W-:Y:S01]  /*18e0*/  FFMA.RM R22, R19, R22, 12582913 ;  /* 0x4b40000113167423 */ /* 0x000fe20000004016 */
[C---:B------:R-:W-:Y:S01]  /*18f0*/  FADD R19, R15.reuse, -12583039 ;  /* 0xcb40007f0f137421 */ /* 0x040fe20000000000 */
[----:B------:R-:W-:Y:S02]  /*1900*/  SHF.L.U32 R15, R15, 0x17, RZ ;  /* 0x000000170f0f7819 */ /* 0x000fe400000006ff */
[----:B------:R-:W-:Y:S01]  /*1910*/  FADD R29, R22, -12583039 ;  /* 0xcb40007f161d7421 */ /* 0x000fe20000000000 */
[----:B------:R-:W-:Y:S01]  /*1920*/  FFMA R19, R14, 1.4426950216293334961, -R19 ;  /* 0x3fb8aa3b0e137823 */ /* 0x000fe20000000813 */
[----:B0-----:R-:W-:Y:S02]  /*1930*/  SHF.L.U32 R27, R4, 0x17, RZ ;  /* 0x00000017041b7819 */ /* 0x001fe400000006ff */
[----:B------:R-:W-:Y:S01]  /*1940*/  FFMA R29, R26, 1.4426950216293334961, -R29 ;  /* 0x3fb8aa3b1a1d7823 */ /* 0x000fe2000000081d */
[----:B------:R-:W-:Y:S01]  /*1950*/  FFMA R14, R14, 1.925963033500011079e-08, R19 ;  /* 0x32a570600e0e7823 */ /* 0x000fe20000000013 */
[----:B------:R-:W-:Y:S01]  /*1960*/  SHF.L.U32 R22, R22, 0x17, RZ ;  /* 0x0000001716167819 */ /* 0x000fe200000006ff */
[----:B------:R-:W0:Y:S01]  /*1970*/  MUFU.EX2 R19, R25 ;  /* 0x0000001900137308 */ /* 0x000e220000000800 */
[----:B------:R-:W-:Y:S01]  /*1980*/  FFMA R29, R26, 1.925963033500011079e-08, R29 ;  /* 0x32a570601a1d7823 */ /* 0x000fe2000000001d */
[----:B------:R-:W-:Y:S01]  /*1990*/  SHF.L.U32 R26, R5, 0x17, RZ ;  /* 0x00000017051a7819 */ /* 0x000fe200000006ff */
[----:B-1----:R-:W-:Y:S01]  /*19a0*/  FMUL R7, R28, R13 ;  /* 0x0000000d1c077220 */ /* 0x002fe20000400000 */
[----:B------:R-:W-:Y:S01]  /*19b0*/  SHF.L.U32 R5, R17, 0x17, RZ ;  /* 0x0000001711057819 */ /* 0x000fe200000006ff */
[----:B------:R-:W-:Y:S01]  /*19c0*/  FMUL R6, R27, R6 ;  /* 0x000000061b067220 */ /* 0x000fe20000400000 */
[----:B------:R-:W-:Y:S01]  /*19d0*/  SHF.L.U32 R13, R10, 0x17, RZ ;  /* 0x000000170a0d7819 */ /* 0x000fe200000006ff */
[----:B------:R-:W-:Y:S01]  /*19e0*/  FMUL R4, R26, R23 ;  /* 0x000000171a047220 */ /* 0x000fe20000400000 */
[----:B------:R-:W1:Y:S01]  /*19f0*/  MUFU.EX2 R14, R14 ;  /* 0x0000000e000e7308 */ /* 0x000e620000000800 */
[----:B------:R-:W-:Y:S01]  /*1a00*/  FMUL R5, R5, R18 ;  /* 0x0000001205057220 */ /* 0x000fe20000400000 */
[----:B------:R-:W-:Y:S01]  /*1a10*/  SHF.L.U32 R18, R12, 0x17, RZ ;  /* 0x000000170c127819 */ /* 0x000fe200000006ff */
[----:B------:R-:W-:Y:S01]  /*1a20*/  FADD R10, R4, R21 ;  /* 0x00000015040a7221 */ /* 0x000fe20000000000 */
[----:B------:R-:W-:-:S02]  /*1a30*/  FMUL R12, R13, R24 ;  /* 0x000000180d0c7220 */ /* 0x000fc40000400000 */
[----:B------:R2:W-:Y:S02]  /*1a40*/  STL.128 [R8], R4 ;  /* 0x0000000408007387 */ /* 0x0005e40000100c00 */
[----:B------:R-:W3:Y:S01]  /*1a50*/  MUFU.EX2 R17, R29 ;  /* 0x0000001d00117308 */ /* 0x000ee20000000800 */
[----:B0-----:R-:W-:Y:S01]  /*1a60*/  FMUL R13, R18, R19 ;  /* 0x00000013120d7220 */ /* 0x001fe20000400000 */
[----:B------:R-:W-:-:S04]  /*1a70*/  FADD R19, R10, R5 ;  /* 0x000000050a137221 */ /* 0x000fc80000000000 */
[----:B------:R-:W-:Y:S01]  /*1a80*/  FADD R10, R19, R6 ;  /* 0x00000006130a7221 */ /* 0x000fe20000000000 */
[----:B-1----:R-:W-:Y:S01]  /*1a90*/  FMUL R14, R15, R14 ;  /* 0x0000000e0f0e7220 */ /* 0x002fe20000400000 */
[----:B---3--:R-:W-:Y:S02]  /*1aa0*/  FMUL R15, R22, R17 ;  /* 0x00000011160f7220 */ /* 0x008fe40000400000 */
[----:B------:R-:W-:-:S03]  /*1ab0*/  FADD R17, R10, R7 ;  /* 0x000000070a117221 */ /* 0x000fc60000000000 */
[----:B------:R2:W-:Y:S01]  /*1ac0*/  STL.128 [R8+0x10], R12 ;  /* 0x0000100c08007387 */ /* 0x0005e20000100c00 */
[----:B------:R-:W-:-:S04]  /*1ad0*/  FADD R10, R17, R12 ;  /* 0x0000000c110a7221 */ /* 0x000fc80000000000 */
[----:B------:R-:W-:-:S04]  /*1ae0*/  FADD R17, R10, R13 ;  /* 0x0000000d0a117221 */ /* 0x000fc80000000000 */
[----:B------:R-:W-:-:S04]  /*1af0*/  FADD R10, R17, R14 ;  /* 0x0000000e110a7221 */ /* 0x000fc80000000000 */
[----:B------:R-:W-:Y:S01]  /*1b00*/  FADD R21, R10, R15 ;  /* 0x0000000f0a157221 */ /* 0x000fe20000000000 */
[----:B------:R-:W-:Y:S06]  /*1b10*/  @P0 BRA `(.L_x_34) ;  /* 0xfffffff800980947 */ /* 0x000fec000383ffff */
.L_x_33:
[----:B------:R-:W-:Y:S05]  /*1b20*/  @!P1 BRA `(.L_x_35) ;  /* 0x0000000400a49947 */ /* 0x000fea0003800000 */
[----:B------:R-:W-:Y:S02]  /*1b30*/  ISETP.GE.U32.AND P0, PT, R3, 0x4, PT ;  /* 0x000000040300780c */ /* 0x000fe40003f06070 */
[----:B--2---:R-:W-:-:S04]  /*1b40*/  LOP3.LUT R14, R16, 0x3, RZ, 0xc0, !PT ;  /* 0x00000003100e7812 */ /* 0x004fc800078ec0ff */
[----:B------:R-:W-:-:S07]  /*1b50*/  ISETP.NE.AND P1, PT, R14, RZ, PT ;  /* 0x000000ff0e00720c */ /* 0x000fce0003f25270 */
[----:B------:R-:W-:Y:S06]  /*1b60*/  @!P0 BRA `(.L_x_36) ;  /* 0x0000000000d08947 */ /* 0x000fec0003800000 */
[----:B------:R-:W-:-:S05]  /*1b70*/  LEA R2, R0, R9, 0x2 ;  /* 0x0000000900027211 */ /* 0x000fca00078e10ff */
[----:B------:R-:W2:Y:S04]  /*1b80*/  LDL R4, [R2] ;  /* 0x0000000002047983 */ /* 0x000ea80000100800 */
[----:B------:R-:W3:Y:S04]  /*1b90*/  LDL R10, [R2+0x4] ;  /* 0x00000400020a7983 */ /* 0x000ee80000100800 */
[----:B------:R-:W4:Y:S04]  /*1ba0*/  LDL R6, [R2+0x8] ;  /* 0x0000080002067983 */ /* 0x000f280000100800 */
[----:B------:R-:W5:Y:S01]  /*1bb0*/  LDL R22, [R2+0xc] ;  /* 0x00000c0002167983 */ /* 0x000f620000100800 */
[----:B------:R-:W-:Y:S01]  /*1bc0*/  HFMA2 R15, -RZ, RZ, 0.96630859375, -0.0022525787353515625 ;  /* 0x3bbb989dff0f7431 */ /* 0x000fe200000001ff */
[----:B------:R-:W-:-:S02]  /*1bd0*/  MOV R5, 0x437c0000 ;  /* 0x437c000000057802 */ /* 0x000fc40000000f00 */
[----:B------:R-:W-:Y:S01]  /*1be0*/  IADD3 R0, PT, PT, R0, 0x4, RZ ;  /* 0x0000000400007810 */ /* 0x000fe20007ffe0ff */
[----:B--2---:R-:W-:-:S04]  /*1bf0*/  FADD R8, R4, -R11 ;  /* 0x8000000b04087221 */ /* 0x004fc80000000000 */
[----:B------:R-:W-:Y:S01]  /*1c00*/  FFMA.SAT R4, R8, R15, 0.5 ;  /* 0x3f00000008047423 */ /* 0x000fe2000000200f */
[----:B---3--:R-:W-:-:S03]  /*1c10*/  FADD R10, -R11, R10 ;  /* 0x0000000a0b0a7221 */ /* 0x008fc60000000100 */
[----:B------:R-:W-:Y:S01]  /*1c20*/  FFMA.RM R4, R4, R5, 12582913 ;  /* 0x4b40000104047423 */ /* 0x000fe20000004005 */
[----:B------:R-:W-:Y:S01]  /*1c30*/  FFMA.SAT R12, R10, R15, 0.5 ;  /* 0x3f0000000a0c7423 */ /* 0x000fe2000000200f */
[----:B----4-:R-:W-:Y:S02]  /*1c40*/  FADD R6, R6, -R11 ;  /* 0x8000000b06067221 */ /* 0x010fe40000000000 */
[----:B------:R-:W-:Y:S01]  /*1c50*/  FADD R13, R4, -12583039 ;  /* 0xcb40007f040d7421 */ /* 0x000fe20000000000 */
[----:B------:R-:W-:Y:S01]  /*1c60*/  FFMA.RM R7, R12, R5, 12582913 ;  /* 0x4b4000010c077423 */ /* 0x000fe20000004005 */
[----:B------:R-:W-:Y:S02]  /*1c70*/  FFMA.SAT R18, R6, R15, 0.5 ;  /* 0x3f00000006127423 */ /* 0x000fe4000000200f */
[----:B------:R-:W-:Y:S01]  /*1c80*/  FFMA R13, R8, 1.4426950216293334961, -R13 ;  /* 0x3fb8aa3b080d7823 */ /* 0x000fe2000000080d */
[C---:B------:R-:W-:Y:S01]  /*1c90*/  FADD R17, R7.reuse, -12583039 ;  /* 0xcb40007f07117421 */ /* 0x040fe20000000000 */
[----:B------:R-:W-:-:S02]  /*1ca0*/  SHF.L.U32 R7, R7, 0x17, RZ ;  /* 0x0000001707077819 */ /* 0x000fc400000006ff */
[----:B------:R-:W-:Y:S01]  /*1cb0*/  FFMA R12, R8, 1.925963033500011079e-08, R13 ;  /* 0x32a57060080c7823 */ /* 0x000fe2000000000d */
[----:B-----5:R-:W-:Y:S01]  /*1cc0*/  FADD R13, -R11, R22 ;  /* 0x000000160b0d7221 */ /* 0x020fe20000000100 */
[----:B------:R-:W-:Y:S01]  /*1cd0*/  FFMA.RM R8, R18, R5, 12582913 ;  /* 0x4b40000112087423 */ /* 0x000fe20000004005 */
[----:B------:R-:W-:Y:S02]  /*1ce0*/  FFMA R17, R10, 1.4426950216293334961, -R17 ;  /* 0x3fb8aa3b0a117823 */ /* 0x000fe40000000811 */
[----:B------:R-:W-:Y:S01]  /*1cf0*/  FFMA.SAT R18, R13, R15, 0.5 ;  /* 0x3f0000000d127423 */ /* 0x000fe2000000200f */
[----:B------:R-:W-:Y:S01]  /*1d00*/  FADD R15, R8, -12583039 ;  /* 0xcb40007f080f7421 */ /* 0x000fe20000000000 */
[----:B------:R-:W-:Y:S01]  /*1d10*/  FFMA R17, R10, 1.925963033500011079e-08, R17 ;  /* 0x32a570600a117823 */ /* 0x000fe20000000011 */
[----:B------:R-:W0:Y:S01]  /*1d20*/  MUFU.EX2 R12, R12 ;  /* 0x0000000c000c7308 */ /* 0x000e220000000800 */
[----:B------:R-:W-:Y:S01]  /*1d30*/  FFMA.RM R18, R18, R5, 12582913 ;  /* 0x4b40000112127423 */ /* 0x000fe20000004005 */
[----:B------:R-:W-:Y:S01]  /*1d40*/  FFMA R15, R6, 1.4426950216293334961, -R15 ;  /* 0x3fb8aa3b060f7823 */ /* 0x000fe2000000080f */
[----:B------:R-:W-:-:S02]  /*1d50*/  SHF.L.U32 R5, R4, 0x17, RZ ;  /* 0x0000001704057819 */ /* 0x000fc400000006ff */
[----:B------:R-:W-:Y:S01]  /*1d60*/  FADD R22, R18, -12583039 ;  /* 0xcb40007f12167421 */ /* 0x000fe20000000000 */
[----:B------:R-:W-:Y:S01]  /*1d70*/  FFMA R15, R6, 1.925963033500011079e-08, R15 ;  /* 0x32a57060060f7823 */ /* 0x000fe2000000000f */
[----:B------:R-:W-:Y:S01]  /*1d80*/  SHF.L.U32 R8, R8, 0x17, RZ ;  /* 0x0000001708087819 */ /* 0x000fe200000006ff */
[----:B------:R-:W1:Y:S01]  /*1d90*/  MUFU.EX2 R10, R17 ;  /* 0x00000011000a7308 */ /* 0x000e620000000800 */
[----:B------:R-:W-:Y:S01]  /*1da0*/  FFMA R22, R13, 1.4426950216293334961, -R22 ;  /* 0x3fb8aa3b0d167823 */ /* 0x000fe20000000816 */
[----:B------:R-:W-:-:S03]  /*1db0*/  SHF.L.U32 R18, R18, 0x17, RZ ;  /* 0x0000001712127819 */ /* 0x000fc600000006ff */
[----:B------:R-:W-:-:S03]  /*1dc0*/  FFMA R22, R13, 1.925963033500011079e-08, R22 ;  /* 0x32a570600d167823 */ /* 0x000fc60000000016 */
[----:B------:R-:W2:Y:S01]  /*1dd0*/  MUFU.EX2 R15, R15 ;  /* 0x0000000f000f7308 */ /* 0x000ea20000000800 */
[----:B0-----:R-:W-:-:S04]  /*1de0*/  FMUL R5, R5, R12 ;  /* 0x0000000c05057220 */ /* 0x001fc80000400000 */
[----:B------:R-:W-:Y:S01]  /*1df0*/  FADD R21, R21, R5 ;  /* 0x0000000515157221 */ /* 0x000fe20000000000 */
[----:B------:R0:W-:Y:S02]  /*1e00*/  STL [R2], R5 ;  /* 0x0000000502007387 */ /* 0x0001e40000100800 */
[----:B------:R-:W3:Y:S01]  /*1e10*/  MUFU.EX2 R13, R22 ;  /* 0x00000016000d7308 */ /* 0x000ee20000000800 */
[----:B-1----:R-:W-:-:S04]  /*1e20*/  FMUL R7, R7, R10 ;  /* 0x0000000a07077220 */ /* 0x002fc80000400000 */
[----:B------:R-:W-:Y:S01]  /*1e30*/  FADD R21, R21, R7 ;  /* 0x0000000715157221 */ /* 0x000fe20000000000 */
[----:B------:R0:W-:Y:S01]  /*1e40*/  STL [R2+0x4], R7 ;  /* 0x0000040702007387 */ /* 0x0001e20000100800 */
[----:B--2---:R-:W-:-:S04]  /*1e50*/  FMUL R8, R8, R15 ;  /* 0x0000000f08087220 */ /* 0x004fc80000400000 */
[----:B------:R-:W-:Y:S01]  /*1e60*/  FADD R21, R21, R8 ;  /* 0x0000000815157221 */ /* 0x000fe20000000000 */
[----:B------:R0:W-:Y:S01]  /*1e70*/  STL [R2+0x8], R8 ;  /* 0x0000080802007387 */ /* 0x0001e20000100800 */
[----:B---3--:R-:W-:-:S04]  /*1e80*/  FMUL R13, R18, R13 ;  /* 0x0000000d120d7220 */ /* 0x008fc80000400000 */
[----:B------:R-:W-:Y:S01]  /*1e90*/  FADD R21, R21, R13 ;  /* 0x0000000d15157221 */ /* 0x000fe20000000000 */
[----:B------:R0:W-:Y:S06]  /*1ea0*/  STL [R2+0xc], R13 ;  /* 0x00000c0d02007387 */ /* 0x0001ec0000100800 */
.L_x_36:
[----:B------:R-:W-:Y:S05]  /*1eb0*/  @!P1 BRA `(.L_x_35) ;  /* 0x0000000000c09947 */ /* 0x000fea0003800000 */
[----:B------:R-:W-:Y:S02]  /*1ec0*/  ISETP.NE.AND P0, PT, R14, 0x1, PT ;  /* 0x000000010e00780c */ /* 0x000fe40003f05270 */
[----:B0-----:R-:W-:-:S04]  /*1ed0*/  LOP3.LUT R2, R16, 0x1, RZ, 0xc0, !PT ;  /* 0x0000000110027812 */ /* 0x001fc800078ec0ff */
[----:B------:R-:W-:-:S07]  /*1ee0*/  ISETP.NE.U32.AND P1, PT, R2, 0x1, PT ;  /* 0x000000010200780c */ /* 0x000fce0003f25070 */
[----:B------:R-:W-:Y:S06]  /*1ef0*/  @!P0 BRA `(.L_x_37) ;  /* 0x0000000000708947 */ /* 0x000fec0003800000 */
[----:B------:R-:W-:-:S05]  /*1f00*/  LEA R2, R0, R9, 0x2 ;  /* 0x0000000900027211 */ /* 0x000fca00078e10ff */
[----:B------:R-:W2:Y:S04]  /*1f10*/  LDL R6, [R2+0x4] ;  /* 0x0000040002067983 */ /* 0x000ea80000100800 */
[----:B------:R-:W3:Y:S01]  /*1f20*/  LDL R4, [R2] ;  /* 0x0000000002047983 */ /* 0x000ee20000100800 */
[----:B------:R-:W-:Y:S01]  /*1f30*/  HFMA2 R7, -RZ, RZ, 0.96630859375, -0.0022525787353515625 ;  /* 0x3bbb989dff077431 */ /* 0x000fe200000001ff */
[----:B------:R-:W-:Y:S02]  /*1f40*/  MOV R10, 0x437c0000 ;  /* 0x437c0000000a7802 */ /* 0x000fe40000000f00 */
[----:B------:R-:W-:Y:S01]  /*1f50*/  IADD3 R0, PT, PT, R0, 0x2, RZ ;  /* 0x0000000200007810 */ /* 0x000fe20007ffe0ff */
[----:B--2---:R-:W-:Y:S01]  /*1f60*/  FADD R6, -R11, R6 ;  /* 0x000000060b067221 */ /* 0x004fe20000000100 */
[----:B---3--:R-:W-:-:S03]  /*1f70*/  FADD R4, R4, -R11 ;  /* 0x8000000b04047221 */ /* 0x008fc60000000000 */
[-C--:B------:R-:W-:Y:S01]  /*1f80*/  FFMA.SAT R8, R6, R7.reuse, 0.5 ;  /* 0x3f00000006087423 */ /* 0x080fe20000002007 */
[----:B------:R-:W-:-:S03]  /*1f90*/  FFMA.SAT R5, R4, R7, 0.5 ;  /* 0x3f00000004057423 */ /* 0x000fc60000002007 */
[-C--:B------:R-:W-:Y:S01]  /*1fa0*/  FFMA.RM R8, R8, R10.reuse, 12582913 ;  /* 0x4b40000108087423 */ /* 0x080fe2000000400a */
[----:B------:R-:W-:-:S03]  /*1fb0*/  FFMA.RM R5, R5, R10, 12582913 ;  /* 0x4b40000105057423 */ /* 0x000fc6000000400a */
[----:B------:R-:W-:Y:S01]  /*1fc0*/  FADD R13, R8, -12583039 ;  /* 0xcb40007f080d7421 */ /* 0x000fe20000000000 */
[----:B------:R-:W-:-:S03]  /*1fd0*/  FADD R7, R5, -12583039 ;  /* 0xcb40007f05077421 */ /* 0x000fc60000000000 */
[----:B------:R-:W-:Y:S01]  /*1fe0*/  FFMA R13, R6, 1.4426950216293334961, -R13 ;  /* 0x3fb8aa3b060d7823 */ /* 0x000fe2000000080d */
[----:B------:R-:W-:-:S03]  /*1ff0*/  FFMA R7, R4, 1.4426950216293334961, -R7 ;  /* 0x3fb8aa3b04077823 */ /* 0x000fc60000000807 */
[----:B------:R-:W-:Y:S01]  /*2000*/  FFMA R13, R6, 1.925963033500011079e-08, R13 ;  /* 0x32a57060060d7823 */ /* 0x000fe2000000000d */
[----:B------:R-:W-:-:S05]  /*2010*/  FFMA R7, R4, 1.925963033500011079e-08, R7 ;  /* 0x32a5706004077823 */ /* 0x000fca0000000007 */
[----:B------:R-:W0:Y:S08]  /*2020*/  MUFU.EX2 R13, R13 ;  /* 0x0000000d000d7308 */ /* 0x000e300000000800 */
[----:B------:R-:W1:Y:S01]  /*2030*/  MUFU.EX2 R4, R7 ;  /* 0x0000000700047308 */ /* 0x000e620000000800 */
[----:B------:R-:W-:Y:S02]  /*2040*/  SHF.L.U32 R5, R5, 0x17, RZ ;  /* 0x0000001705057819 */ /* 0x000fe400000006ff */
[----:B------:R-:W-:-:S05]  /*2050*/  SHF.L.U32 R8, R8, 0x17, RZ ;  /* 0x0000001708087819 */ /* 0x000fca00000006ff */
[----:B0-----:R-:W-:Y:S01]  /*2060*/  FMUL R8, R8, R13 ;  /* 0x0000000d08087220 */ /* 0x001fe20000400000 */
[----:B-1----:R-:W-:-:S04]  /*2070*/  FMUL R4, R5, R4 ;  /* 0x0000000405047220 */ /* 0x002fc80000400000 */
[----:B------:R0:W-:Y:S04]  /*2080*/  STL [R2+0x4], R8 ;  /* 0x0000040802007387 */ /* 0x0001e80000100800 */
[----:B------:R0:W-:Y:S01]  /*2090*/  STL [R2], R4 ;  /* 0x0000000402007387 */ /* 0x0001e20000100800 */
[----:B------:R-:W-:-:S04]  /*20a0*/  FADD R21, R21, R4 ;  /* 0x0000000415157221 */ /* 0x000fc80000000000 */
[----:B------:R-:W-:-:S07]  /*20b0*/  FADD R21, R21, R8 ;  /* 0x0000000815157221 */ /* 0x000fce0000000000 */
.L_x_37:
[----:B------:R-:W-:Y:S05]  /*20c0*/  @P1 BRA `(.L_x_35) ;  /* 0x00000000003c1947 */ /* 0x000fea0003800000 */
[----:B------:R-:W-:-:S05]  /*20d0*/  LEA R0, R0, R9, 0x2 ;  /* 0x0000000900007211 */ /* 0x000fca00078e10ff */
[----:B0-----:R-:W2:Y:S01]  /*20e0*/  LDL R2, [R0] ;  /* 0x0000000000027983 */ /* 0x001ea20000100800 */
[----:B------:R-:W-:Y:S01]  /*20f0*/  HFMA2 R5, -RZ, RZ, 0.96630859375, -0.0022525787353515625 ;  /* 0x3bbb989dff057431 */ /* 0x000fe200000001ff */
[----:B------:R-:W-:Y:S01]  /*2100*/  MOV R7, 0x437c0000 ;  /* 0x437c000000077802 */ /* 0x000fe20000000f00 */
[----:B--2---:R-:W-:-:S04]  /*2110*/  FADD R2, R2, -R11 ;  /* 0x8000000b02027221 */ /* 0x004fc80000000000 */
[----:B------:R-:W-:-:S04]  /*2120*/  FFMA.SAT R4, R2, R5, 0.5 ;  /* 0x3f00000002047423 */ /* 0x000fc80000002005 */
[----:B------:R-:W-:-:S04]  /*2130*/  FFMA.RM R4, R4, R7, 12582913 ;  /* 0x4b40000104047423 */ /* 0x000fc80000004007 */
[C---:B------:R-:W-:Y:S01]  /*2140*/  FADD R5, R4.reuse, -12583039 ;  /* 0xcb40007f04057421 */ /* 0x040fe20000000000 */
[----:B------:R-:W-:-:S03]  /*2150*/  SHF.L.U32 R4, R4, 0x17, RZ ;  /* 0x0000001704047819 */ /* 0x000fc600000006ff */
[----:B------:R-:W-:-:S04]  /*2160*/  FFMA R5, R2, 1.4426950216293334961, -R5 ;  /* 0x3fb8aa3b02057823 */ /* 0x000fc80000000805 */
[----:B------:R-:W-:-:S06]  /*2170*/  FFMA R5, R2, 1.925963033500011079e-08, R5 ;  /* 0x32a5706002057823 */ /* 0x000fcc0000000005 */
[----:B------:R-:W0:Y:S02]  /*2180*/  MUFU.EX2 R5, R5 ;  /* 0x0000000500057308 */ /* 0x000e240000000800 */
[----:B0-----:R-:W-:-:S04]  /*2190*/  FMUL R4, R4, R5 ;  /* 0x0000000504047220 */ /* 0x001fc80000400000 */
[----:B------:R-:W-:Y:S01]  /*21a0*/  FADD R21, R21, R4 ;  /* 0x0000000415157221 */ /* 0x000fe20000000000 */
[----:B------:R1:W-:Y:S06]  /*21b0*/  STL [R0], R4 ;  /* 0x0000000400007387 */ /* 0x0003ec0000100800 */
.L_x_35:
[C---:B------:R-:W-:Y:S02]  /*21c0*/  IADD3 R11, PT, PT, R16.reuse, -0x1, RZ ;  /* 0xffffffff100b7810 */ /* 0x040fe40007ffe0ff */
[----:B------:R-:W-:Y:S02]  /*21d0*/  LOP3.LUT R10, R16, 0xf, RZ, 0xc0, !PT ;  /* 0x0000000f100a7812 */ /* 0x000fe400078ec0ff */
[----:B------:R-:W-:Y:S02]  /*21e0*/  ISETP.GE.U32.AND P0, PT, R11, 0xf, PT ;  /* 0x0000000f0b00780c */ /* 0x000fe40003f06070 */
[----:B0-2---:R-:W-:-:S11]  /*21f0*/  MOV R8, RZ ;  /* 0x000000ff00087202 */ /* 0x005fd60000000f00 */
[----:B------:R-:W-:Y:S05]  /*2200*/  @!P0 BRA `(.L_x_38) ;  /* 0x0000000c00b08947 */ /* 0x000fea0003800000 */
[----:B------:R-:W-:Y:S01]  /*2210*/  HFMA2 R2, -RZ, RZ, 0, 0 ;  /* 0x00000000ff027431 */ /* 0x000fe200000001ff */
[----:B------:R-:W-:-:S07]  /*2220*/  LOP3.LUT R8, R16, 0x7ffffff0, RZ, 0xc0, !PT ;  /* 0x7ffffff010087812 */ /* 0x000fce00078ec0ff */
.L_x_71:
[----:B-1----:R-:W-:-:S05]  /*2230*/  LEA R0, R2, R9, 0x2 ;  /* 0x0000000902007211 */ /* 0x002fca00078e10ff */
[----:B------:R-:W2:Y:S01]  /*2240*/  LDL.128 R4, [R0] ;  /* 0x0000000000047983 */ /* 0x000ea20000100c00 */
[----:B------:R-:W0:Y:S01]  /*2250*/  MUFU.RCP R12, R21 ;  /* 0x00000015000c7308 */ /* 0x000e220000001000 */
[----:B------:R-:W-:Y:S01]  /*2260*/  BSSY.RECONVERGENT B2, `(.L_x_39) ;  /* 0x000000c000027945 */ /* 0x000fe20003800200 */
[----:B0-----:R-:W-:-:S04]  /*2270*/  FFMA R13, R12, -R21, 1 ;  /* 0x3f8000000c0d7423 */ /* 0x001fc80000000815 */
[----:B------:R-:W-:Y:S02]  /*2280*/  FFMA R13, R12, R13, R12 ;  /* 0x0000000d0c0d7223 */ /* 0x000fe4000000000c */
[----:B--2---:R-:W0:Y:S02]  /*2290*/  FCHK P0, R4, R21 ;  /* 0x0000001504007302 */ /* 0x004e240000000000 */
[----:B------:R-:W-:-:S04]  /*22a0*/  FFMA R12, R4, R13, RZ ;  /* 0x0000000d040c7223 */ /* 0x000fc800000000ff */
[----:B------:R-:W-:-:S04]  /*22b0*/  FFMA R14, R12, -R21, R4 ;  /* 0x800000150c0e7223 */ /* 0x000fc80000000004 */
[----:B------:R-:W-:Y:S01]  /*22c0*/  FFMA R12, R13, R14, R12 ;  /* 0x0000000e0d0c7223 */ /* 0x000fe2000000000c */
[----:B0-----:R-:W-:Y:S06]  /*22d0*/  @!P0 BRA `(.L_x_40) ;  /* 0x0000000000108947 */ /* 0x001fec0003800000 */
[----:B------:R-:W-:Y:S02]  /*22e0*/  MOV R25, R4 ;  /* 0x0000000400197202 */ /* 0x000fe40000000f00 */
[----:B------:R-:W-:-:S07]  /*22f0*/  MOV R22, 0x2310 ;  /* 0x0000231000167802 */ /* 0x000fce0000000f00 */
[----:B------:R-:W-:Y:S05]  /*2300*/  CALL.REL.NOINC `($__internal_1_$__cuda_sm3x_div_rn_noftz_f32_slowpath) ;  /* 0x0000002400d07944 */ /* 0x000fea0003c00000 */
[----:B------:R-:W-:-:S07]  /*2310*/  MOV R12, R15 ;  /* 0x0000000f000c7202 */ /* 0x000fce0000000f00 */
.L_x_40:
[----:B------:R-:W-:Y:S05]  /*2320*/  BSYNC.RECONVERGENT B2 ;  /* 0x0000000000027941 */ /* 0x000fea0003800200 */
.L_x_39:
        /* <DEDUP_REMOVED lines=12> */
[----:B------:R-:W-:-:S07]  /*23f0*/  MOV R13, R15 ;  /* 0x0000000f000d7202 */ /* 0x000fce0000000f00 */
.L_x_42:
[----:B------:R-:W-:Y:S05]  /*2400*/  BSYNC.RECONVERGENT B2 ;  /* 0x0000000000027941 */ /* 0x000fea0003800200 */
.L_x_41:
        /* <DEDUP_REMOVED lines=13> */
.L_x_44:
[----:B------:R-:W-:Y:S05]  /*24e0*/  BSYNC.RECONVERGENT B2 ;  /* 0x0000000000027941 */ /* 0x000fea0003800200 */
.L_x_43:
        /* <DEDUP_REMOVED lines=12> */
.L_x_46:
[----:B------:R-:W-:Y:S05]  /*25b0*/  BSYNC.RECONVERGENT B2 ;  /* 0x0000000000027941 */ /* 0x000fea0003800200 */
.L_x_45:
[----:B------:R-:W2:Y:S01]  /*25c0*/  LDL.128 R4, [R0+0x10] ;  /* 0x0000100000047983 */ /* 0x000ea20000100c00 */
[----:B------:R-:W0:Y:S01]  /*25d0*/  MUFU.RCP R16, R21 ;  /* 0x0000001500107308 */ /* 0x000e220000001000 */
[----:B------:R-:W-:Y:S02]  /*25e0*/  BSSY.RECONVERGENT B2, `(.L_x_47) ;  /* 0x000000d000027945 */ /* 0x000fe40003800200 */
[----:B------:R1:W-:Y:S01]  /*25f0*/  STL.128 [R0], R12 ;  /* 0x0000000c00007387 */ /* 0x0003e20000100c00 */
[----:B0-----:R-:W-:-:S04]  /*2600*/  FFMA R17, R16, -R21, 1 ;  /* 0x3f80000010117423 */ /* 0x001fc80000000815 */
[----:B------:R-:W-:Y:S01]  /*2610*/  FFMA R17, R16, R17, R16 ;  /* 0x0000001110117223 */ /* 0x000fe20000000010 */
[----:B--2---:R-:W0:Y:S03]  /*2620*/  FCHK P0, R4, R21 ;  /* 0x0000001504007302 */ /* 0x004e260000000000 */
[----:B------:R-:W-:-:S04]  /*2630*/  FFMA R19, R17, R4, RZ ;  /* 0x0000000411137223 */ /* 0x000fc800000000ff */
[----:B------:R-:W-:-:S04]  /*2640*/  FFMA R16, R19, -R21, R4 ;  /* 0x8000001513107223 */ /* 0x000fc80000000004 */
[----:B------:R-:W-:Y:S01]  /*2650*/  FFMA R16, R17, R16, R19 ;  /* 0x0000001011107223 */ /* 0x000fe20000000013 */
[----:B01----:R-:W-:Y:S06]  /*2660*/  @!P0 BRA `(.L_x_48) ;  /* 0x0000000000108947 */ /* 0x003fec0003800000 */
[----:B------:R-:W-:Y:S02]  /*2670*/  MOV R25, R4 ;  /* 0x0000000400197202 */ /* 0x000fe40000000f00 */
[----:B------:R-:W-:-:S07]  /*2680*/  MOV R22, 0x26a0 ;  /* 0x000026a000167802 */ /* 0x000fce0000000f00 */
[----:B------:R-:W-:Y:S05]  /*2690*/  CALL.REL.NOINC `($__internal_1_$__cuda_sm3x_div_rn_noftz_f32_slowpath) ;  /* 0x0000002000ec7944 */ /* 0x000fea0003c00000 */
[----:B------:R-:W-:-:S07]  /*26a0*/  MOV R16, R15 ;  /* 0x0000000f00107202 */ /* 0x000fce0000000f00 */
.L_x_48:
[----:B------:R-:W-:Y:S05]  /*26b0*/  BSYNC.RECONVERGENT B2 ;  /* 0x0000000000027941 */ /* 0x000fea0003800200 */
.L_x_47:
        /* <DEDUP_REMOVED lines=13> */
.L_x_50:
[----:B------:R-:W-:Y:S05]  /*2790*/  BSYNC.RECONVERGENT B2 ;  /* 0x0000000000027941 */ /* 0x000fea0003800200 */
.L_x_49:
        /* <DEDUP_REMOVED lines=13> */
.L_x_52:
[----:B------:R-:W-:Y:S05]  /*2870*/  BSYNC.RECONVERGENT B2 ;  /* 0x0000000000027941 */ /* 0x000fea0003800200 */
.L_x_51:
        /* <DEDUP_REMOVED lines=13> */
.L_x_54:
[----:B------:R-:W-:Y:S05]  /*2950*/  BSYNC.RECONVERGENT B2 ;  /* 0x0000000000027941 */ /* 0x000fea0003800200 */
.L_x_53:
[----:B------:R-:W2:Y:S01]  /*2960*/  LDL.128 R4, [R0+0x20] ;  /* 0x0000200000047983 */ /* 0x000ea20000100c00 */
[----:B------:R-:W0:Y:S01]  /*2970*/  MUFU.RCP R12, R21 ;  /* 0x00000015000c7308 */ /* 0x000e220000001000 */
[----:B------:R-:W-:Y:S02]  /*2980*/  BSSY.RECONVERGENT B2, `(.L_x_55) ;  /* 0x000000d000027945 */ /* 0x000fe40003800200 */
[----:B------:R1:W-:Y:S01]  /*2990*/  STL.128 [R0+0x10], R16 ;  /* 0x0000101000007387 */ /* 0x0003e20000100c00 */
        /* <DEDUP_REMOVED lines=11> */
.L_x_56:
[----:B------:R-:W-:Y:S05]  /*2a50*/  BSYNC.RECONVERGENT B2 ;  /* 0x0000000000027941 */ /* 0x000fea0003800200 */
.L_x_55:
        /* <DEDUP_REMOVED lines=13> */
.L_x_58:
[----:B------:R-:W-:Y:S05]  /*2b30*/  BSYNC.RECONVERGENT B2 ;  /* 0x0000000000027941 */ /* 0x000fea0003800200 */
.L_x_57:
        /* <DEDUP_REMOVED lines=13> */
.L_x_60:
[----:B------:R-:W-:Y:S05]  /*2c10*/  BSYNC.RECONVERGENT B2 ;  /* 0x0000000000027941 */ /* 0x000fea0003800200 */
.L_x_59:
        /* <DEDUP_REMOVED lines=12> */
.L_x_62:
[----:B------:R-:W-:Y:S05]  /*2ce0*/  BSYNC.RECONVERGENT B2 ;  /* 0x0000000000027941 */ /* 0x000fea0003800200 */
.L_x_61:
        /* <DEDUP_REMOVED lines=15> */
.L_x_64:
[----:B------:R-:W-:Y:S05]  /*2de0*/  BSYNC.RECONVERGENT B2 ;  /* 0x0000000000027941 */ /* 0x000fea0003800200 */
.L_x_63:
        /* <DEDUP_REMOVED lines=13> */
.L_x_66:
[----:B------:R-:W-:Y:S05]  /*2ec0*/  BSYNC.RECONVERGENT B2 ;  /* 0x0000000000027941 */ /* 0x000fea0003800200 */
.L_x_65:
        /* <DEDUP_REMOVED lines=13> */
.L_x_68:
[----:B------:R-:W-:Y:S05]  /*2fa0*/  BSYNC.RECONVERGENT B2 ;  /* 0x0000000000027941 */ /* 0x000fea0003800200 */
.L_x_67:
        /* <DEDUP_REMOVED lines=13> */
.L_x_70:
[----:B------:R-:W-:Y:S05]  /*3080*/  BSYNC.RECONVERGENT B2 ;  /* 0x0000000000027941 */ /* 0x000fea0003800200 */
.L_x_69:
[----:B------:R0:W-:Y:S01]  /*3090*/  STL.128 [R0+0x30], R16 ;  /* 0x0000301000007387 */ /* 0x0001e20000100c00 */
[----:B------:R-:W-:-:S04]  /*30a0*/  IADD3 R2, PT, PT, R2, 0x10, RZ ;  /* 0x0000001002027810 */ /* 0x000fc80007ffe0ff */
[----:B------:R-:W-:-:S13]  /*30b0*/  ISETP.NE.AND P0, PT, R2, R8, PT ;  /* 0x000000080200720c */ /* 0x000fda0003f05270 */
[----:B0-----:R-:W-:Y:S05]  /*30c0*/  @P0 BRA `(.L_x_71) ;  /* 0xfffffff000580947 */ /* 0x001fea000383ffff */
.L_x_38:
[----:B------:R-:W-:-:S13]  /*30d0*/  ISETP.NE.AND P0, PT, R10, RZ, PT ;  /* 0x000000ff0a00720c */ /* 0x000fda0003f05270 */
[----:B------:R-:W-:Y:S05]  /*30e0*/  @!P0 BRA `(.L_x_72) ;  /* 0x0000000c00408947 */ /* 0x000fea0003800000 */
[----:B------:R-:W-:-:S13]  /*30f0*/  ISETP.GE.U32.AND P0, PT, R10, 0x8, PT ;  /* 0x000000080a00780c */ /* 0x000fda0003f06070 */
[----:B------:R-:W-:Y:S05]  /*3100*/  @!P0 BRA `(.L_x_73) ;  /* 0x0000000400d88947 */ /* 0x000fea0003800000 */
[----:B-1----:R-:W-:-:S05]  /*3110*/  LEA R0, R8, R9, 0x2 ;  /* 0x0000000908007211 */ /* 0x002fca00078e10ff */
[----:B------:R-:W2:Y:S01]  /*3120*/  LDL R25, [R0] ;  /* 0x0000000000197983 */ /* 0x000ea20000100800 */
        /* <DEDUP_REMOVED lines=9> */
[----:B------:R-:W-:-:S07]  /*31c0*/  MOV R22, 0x31e0 ;  /* 0x000031e000167802 */ /* 0x000fce0000000f00 */
[----:B------:R-:W-:Y:S05]  /*31d0*/  CALL.REL.NOINC `($__internal_1_$__cuda_sm3x_div_rn_noftz_f32_slowpath) ;  /* 0x00000018001c7944 */ /* 0x000fea0003c00000 */
.L_x_75:
[----:B------:R-:W-:Y:S05]  /*31e0*/  BSYNC.RECONVERGENT B2 ;  /* 0x0000000000027941 */ /* 0x000fea0003800200 */
.L_x_74:
[----:B------:R-:W2:Y:S01]  /*31f0*/  LDL R25, [R0+0x4] ;  /* 0x0000040000197983 */ /* 0x000ea20000100800 */
[----:B------:R-:W0:Y:S01]  /*3200*/  MUFU.RCP R2, R21 ;  /* 0x0000001500027308 */ /* 0x000e220000001000 */
[----:B------:R-:W-:Y:S02]  /*3210*/  BSSY.RECONVERGENT B2, `(.L_x_76) ;  /* 0x000000c000027945 */ /* 0x000fe40003800200 */
[----:B------:R1:W-:Y:S01]  /*3220*/  STL [R0], R15 ;  /* 0x0000000f00007387 */ /* 0x0003e20000100800 */
[----:B0-----:R-:W-:-:S04]  /*3230*/  FFMA R5, R2, -R21, 1 ;  /* 0x3f80000002057423 */ /* 0x001fc80000000815 */
[----:B------:R-:W-:Y:S01]  /*3240*/  FFMA R2, R2, R5, R2 ;  /* 0x0000000502027223 */ /* 0x000fe20000000002 */
[----:B--2---:R-:W0:Y:S03]  /*3250*/  FCHK P0, R25, R21 ;  /* 0x0000001519007302 */ /* 0x004e260000000000 */
[----:B------:R-:W-:-:S04]  /*3260*/  FFMA R4, R2, R25, RZ ;  /* 0x0000001902047223 */ /* 0x000fc800000000ff */
[----:B------:R-:W-:-:S04]  /*3270*/  FFMA R5, R4, -R21, R25 ;  /* 0x8000001504057223 */ /* 0x000fc80000000019 */
[----:B------:R-:W-:Y:S01]  /*3280*/  FFMA R5, R2, R5, R4 ;  /* 0x0000000502057223 */ /* 0x000fe20000000004 */
[----:B01----:R-:W-:Y:S06]  /*3290*/  @!P0 BRA `(.L_x_77) ;  /* 0x00000000000c8947 */ /* 0x003fec0003800000 */
[----:B------:R-:W-:-:S07]  /*32a0*/  MOV R22, 0x32c0 ;  /* 0x000032c000167802 */ /* 0x000fce0000000f00 */
[----:B------:R-:W-:Y:S05]  /*32b0*/  CALL.REL.NOINC `($__internal_1_$__cuda_sm3x_div_rn_noftz_f32_slowpath) ;  /* 0x0000001400e47944 */ /* 0x000fea0003c00000 */
[----:B------:R-:W-:-:S07]  /*32c0*/  MOV R5, R15 ;  /* 0x0000000f00057202 */ /* 0x000fce0000000f00 */
.L_x_77:
[----:B------:R-:W-:Y:S05]  /*32d0*/  BSYNC.RECONVERGENT B2 ;  /* 0x0000000000027941 */ /* 0x000fea0003800200 */
.L_x_76:
[----:B------:R-:W2:Y:S01]  /*32e0*/  LDL R25, [R0+0x8] ;  /* 0x0000080000197983 */ /* 0x000ea20000100800 */
[----:B------:R-:W0:Y:S01]  /*32f0*/  MUFU.RCP R2, R21 ;  /* 0x0000001500027308 */ /* 0x000e220000001000 */
[----:B------:R-:W-:Y:S02]  /*3300*/  BSSY.RECONVERGENT B2, `(.L_x_78) ;  /* 0x000000b000027945 */ /* 0x000fe40003800200 */
[----:B------:R1:W-:Y:S01]  /*3310*/  STL [R0+0x4], R5 ;  /* 0x0000040500007387 */ /* 0x0003e20000100800 */
        /* <DEDUP_REMOVED lines=9> */
.L_x_79:
[----:B------:R-:W-:Y:S05]  /*33b0*/  BSYNC.RECONVERGENT B2 ;  /* 0x0000000000027941 */ /* 0x000fea0003800200 */
.L_x_78:
        /* <DEDUP_REMOVED lines=14> */
.L_x_81:
[----:B------:R-:W-:Y:S05]  /*34a0*/  BSYNC.RECONVERGENT B2 ;  /* 0x0000000000027941 */ /* 0x000fea0003800200 */
.L_x_80:
        /* <DEDUP_REMOVED lines=13> */
.L_x_83:
[----:B------:R-:W-:Y:S05]  /*3580*/  BSYNC.RECONVERGENT B2 ;  /* 0x0000000000027941 */ /* 0x000fea0003800200 */
.L_x_82:
        /* <DEDUP_REMOVED lines=14> */
.L_x_85:
[----:B------:R-:W-:Y:S05]  /*3670*/  BSYNC.RECONVERGENT B2 ;  /* 0x0000000000027941 */ /* 0x000fea0003800200 */
.L_x_84:
        /* <DEDUP_REMOVED lines=13> */
.L_x_87:
[----:B------:R-:W-:Y:S05]  /*3750*/  BSYNC.RECONVERGENT B2 ;  /* 0x0000000000027941 */ /* 0x000fea0003800200 */
.L_x_86:
        /* <DEDUP_REMOVED lines=14> */
.L_x_89:
[----:B------:R-:W-:Y:S05]  /*3840*/  BSYNC.RECONVERGENT B2 ;  /* 0x0000000000027941 */ /* 0x000fea0003800200 */
.L_x_88:
[----:B------:R0:W-:Y:S01]  /*3850*/  STL [R0+0x1c], R5 ;  /* 0x00001c0500007387 */ /* 0x0001e20000100800 */
[----:B------:R-:W-:-:S07]  /*3860*/  IADD3 R8, PT, PT, R8, 0x8, RZ ;  /* 0x0000000808087810 */ /* 0x000fce0007ffe0ff */
.L_x_73:
[----:B------:R-:W-:-:S13]  /*3870*/  ISETP.NE.AND P0, PT, R3, RZ, PT ;  /* 0x000000ff0300720c */ /* 0x000fda0003f05270 */
[----:B------:R-:W-:Y:S05]  /*3880*/  @!P0 BRA `(.L_x_72) ;  /* 0x0000000400588947 */ /* 0x000fea0003800000 */
[----:B------:R-:W2:Y:S01]  /*3890*/  LDCU UR4, c[0x0][0x3a4] ;  /* 0x00007480ff0477ac */ /* 0x000ea20008000800 */
[----:B------:R-:W-:Y:S01]  /*38a0*/  ISETP.GE.U32.AND P0, PT, R3, 0x4, PT ;  /* 0x000000040300780c */ /* 0x000fe20003f06070 */
[----:B--2---:R-:W-:-:S12]  /*38b0*/  ULOP3.LUT UR5, UR4, 0x3, URZ, 0xc0, !UPT ;  /* 0x0000000304057892 */ /* 0x004fd8000f8ec0ff */
[----:B------:R-:W-:Y:S05]  /*38c0*/  @!P0 BRA `(.L_x_90) ;  /* 0x0000000000f08947 */ /* 0x000fea0003800000 */
[----:B01----:R-:W-:-:S05]  /*38d0*/  LEA R0, R8, R9, 0x2 ;  /* 0x0000000908007211 */ /* 0x003fca00078e10ff */
        /* <DEDUP_REMOVED lines=12> */
.L_x_92:
[----:B------:R-:W-:Y:S05]  /*39a0*/  BSYNC.RECONVERGENT B2 ;  /* 0x0000000000027941 */ /* 0x000fea0003800200 */
.L_x_91:
        /* <DEDUP_REMOVED lines=14> */
.L_x_94:
[----:B------:R-:W-:Y:S05]  /*3a90*/  BSYNC.RECONVERGENT B2 ;  /* 0x0000000000027941 */ /* 0x000fea0003800200 */
.L_x_93:
        /* <DEDUP_REMOVED lines=13> */
.L_x_96:
[----:B------:R-:W-:Y:S05]  /*3b70*/  BSYNC.RECONVERGENT B2 ;  /* 0x0000000000027941 */ /* 0x000fea0003800200 */
.L_x_95:
        /* <DEDUP_REMOVED lines=14> */
.L_x_98:
[----:B------:R-:W-:Y:S05]  /*3c60*/  BSYNC.RECONVERGENT B2 ;  /* 0x0000000000027941 */ /* 0x000fea0003800200 */
.L_x_97:
[----:B------:R2:W-:Y:S01]  /*3c70*/  STL [R0+0xc], R5 ;  /* 0x00000c0500007387 */ /* 0x0005e20000100800 */
[----:B------:R-:W-:-:S07]  /*3c80*/  IADD3 R8, PT, PT, R8, 0x4, RZ ;  /* 0x0000000408087810 */ /* 0x000fce0007ffe0ff */
.L_x_90:
[----:B------:R-:W-:-:S09]  /*3c90*/  UISETP.NE.AND UP0, UPT, UR5, URZ, UPT ;  /* 0x000000ff0500728c */ /* 0x000fd2000bf05270 */
[----:B------:R-:W-:Y:S05]  /*3ca0*/  BRA.U !UP0, `(.L_x_72) ;  /* 0x0000000108507547 */ /* 0x000fea000b800000 */
[----:B------:R-:W-:-:S05]  /*3cb0*/  UMOV UR4, URZ ;  /* 0x000000ff00047c82 */ /* 0x000fca0008000000 */
.L_x_101:
[----:B0123--:R-:W-:-:S05]  /*3cc0*/  LEA R0, R8, R9, 0x2 ;  /* 0x0000000908007211 */ /* 0x00ffca00078e10ff */
[----:B------:R-:W2:Y:S01]  /*3cd0*/  LDL R25, [R0] ;  /* 0x0000000000197983 */ /* 0x000ea20000100800 */
[----:B------:R-:W0:Y:S01]  /*3ce0*/  MUFU.RCP R2, R21 ;  /* 0x0000001500027308 */ /* 0x000e220000001000 */
[----:B------:R-:W-:Y:S01]  /*3cf0*/  UIADD3 UR4, UPT, UPT, UR4, 0x1, URZ ;  /* 0x0000000104047890 */ /* 0x000fe2000fffe0ff */
[----:B------:R-:W-:Y:S03]  /*3d00*/  BSSY.RECONVERGENT B2, `(.L_x_99) ;  /* 0x000000b000027945 */ /* 0x000fe60003800200 */
[----:B------:R-:W-:Y:S01]  /*3d10*/  UISETP.NE.AND UP0, UPT, UR4, UR5, UPT ;  /* 0x000000050400728c */ /* 0x000fe2000bf05270 */
[----:B0-----:R-:W-:-:S04]  /*3d20*/  FFMA R5, R2, -R21, 1 ;  /* 0x3f80000002057423 */ /* 0x001fc80000000815 */
[----:B------:R-:W-:Y:S01]  /*3d30*/  FFMA R2, R2, R5, R2 ;  /* 0x0000000502027223 */ /* 0x000fe20000000002 */
[----:B--2---:R-:W0:Y:S03]  /*3d40*/  FCHK P0, R25, R21 ;  /* 0x0000001519007302 */ /* 0x004e260000000000 */
[----:B------:R-:W-:-:S04]  /*3d50*/  FFMA R4, R2, R25, RZ ;  /* 0x0000001902047223 */ /* 0x000fc800000000ff */
[----:B------:R-:W-:-:S04]  /*3d60*/  FFMA R5, R4, -R21, R25 ;  /* 0x8000001504057223 */ /* 0x000fc80000000019 */
[----:B------:R-:W-:Y:S01]  /*3d70*/  FFMA R15, R2, R5, R4 ;  /* 0x00000005020f7223 */ /* 0x000fe20000000004 */
[----:B0-----:R-:W-:Y:S06]  /*3d80*/  @!P0 BRA `(.L_x_100) ;  /* 0x0000000000088947 */ /* 0x001fec0003800000 */
[----:B------:R-:W-:-:S07]  /*3d90*/  MOV R22, 0x3db0 ;  /* 0x00003db000167802 */ /* 0x000fce0000000f00 */
[----:B------:R-:W-:Y:S05]  /*3da0*/  CALL.REL.NOINC `($__internal_1_$__cuda_sm3x_div_rn_noftz_f32_slowpath) ;  /* 0x0000000c00287944 */ /* 0x000fea0003c00000 */
.L_x_100:
[----:B------:R-:W-:Y:S05]  /*3db0*/  BSYNC.RECONVERGENT B2 ;  /* 0x0000000000027941 */ /* 0x000fea0003800200 */
.L_x_99:
[----:B------:R3:W-:Y:S01]  /*3dc0*/  STL [R0], R15 ;  /* 0x0000000f00007387 */ /* 0x0007e20000100800 */
[----:B------:R-:W-:Y:S01]  /*3dd0*/  IADD3 R8, PT, PT, R8, 0x1, RZ ;  /* 0x0000000108087810 */ /* 0x000fe20007ffe0ff */
[----:B------:R-:W-:Y:S06]  /*3de0*/  BRA.U UP0, `(.L_x_101) ;  /* 0xfffffffd00b47547 */ /* 0x000fec000b83ffff */
.L_x_72:
[----:B------:R-:W4:Y:S02]  /*3df0*/  LDC R17, c[0x0][0x3a8] ;  /* 0x0000ea00ff117b82 */ /* 0x000f240000000800 */
[----:B----4-:R-:W-:-:S13]  /*3e00*/  ISETP.GE.AND P0, PT, R17, 0x1, PT ;  /* 0x000000011100780c */ /* 0x010fda0003f06270 */
[----:B------:R-:W-:Y:S05]  /*3e10*/  @!P0 EXIT ;  /* 0x000000000000894d */ /* 0x000fea0003800000 */
[----:B0-2---:R-:W0:Y:S01]  /*3e20*/  LDC R5, c[0x0][0x3a4] ;  /* 0x0000e900ff057b82 */ /* 0x005e220000000800 */
[----:B-1-3--:R-:W-:Y:S02]  /*3e30*/  HFMA2 R0, -RZ, RZ, 0, 0 ;  /* 0x00000000ff007431 */ /* 0x00afe400000001ff */
[----:B------:R-:W-:Y:S01]  /*3e40*/  IMAD R17, R17, UR6, RZ ;  /* 0x0000000611117c24 */ /* 0x000fe2000f8e02ff */
[C---:B0-----:R-:W-:Y:S01]  /*3e50*/  LOP3.LUT R8, R5.reuse, 0x7ffffff0, RZ, 0xc0, !PT ;  /* 0x7ffffff005087812 */ /* 0x041fe200078ec0ff */
[C---:B------:R-:W-:Y:S01]  /*3e60*/  IMAD R19, R5.reuse, UR6, R20 ;  /* 0x0000000605137c24 */ /* 0x040fe2000f8e0214 */
[----:B------:R-:W-:Y:S02]  /*3e70*/  LOP3.LUT R2, R5, 0x3, RZ, 0xc0, !PT ;  /* 0x0000000305027812 */ /* 0x000fe400078ec0ff */
[----:B------:R-:W-:-:S07]  /*3e80*/  IADD3 R8, PT, PT, -R8, RZ, RZ ;  /* 0x000000ff08087210 */ /* 0x000fce0007ffe1ff */
.L_x_107:
[----:B------:R-:W-:Y:S02]  /*3e90*/  ISETP.GE.U32.AND P0, PT, R11, 0xf, PT ;  /* 0x0000000f0b00780c */ /* 0x000fe40003f06070 */
[----:B0-----:R-:W-:Y:S02]  /*3ea0*/  MOV R23, RZ ;  /* 0x000000ff00177202 */ /* 0x001fe40000000f00 */
[----:B------:R-:W-:-:S09]  /*3eb0*/  MOV R16, RZ ;  /* 0x000000ff00107202 */ /* 0x000fd20000000f00 */
[----:B------:R-:W-:Y:S05]  /*3ec0*/  @!P0 BRA `(.L_x_102) ;  /* 0x0000000400088947 */ /* 0x000fea0003800000 */
[----:B------:R-:W0:Y:S01]  /*3ed0*/  LDC R20, c[0x0][0x3a4] ;  /* 0x0000e900ff147b82 */ /* 0x000e220000000800 */
[----:B------:R-:W-:Y:S02]  /*3ee0*/  IADD3 R18, PT, PT, R1, 0x120, RZ ;  /* 0x0000012001127810 */ /* 0x000fe40007ffe0ff */
[----:B------:R-:W-:Y:S02]  /*3ef0*/  MOV R23, RZ ;  /* 0x000000ff00177202 */ /* 0x000fe40000000f00 */
[----:B------:R-:W-:Y:S01]  /*3f00*/  MOV R16, R8 ;  /* 0x0000000800107202 */ /* 0x000fe20000000f00 */
[----:B0-----:R-:W-:Y:S01]  /*3f10*/  IMAD R22, R17, R20, R0 ;  /* 0x0000001411167224 */ /* 0x001fe200078e0200 */
[----:B------:R-:W-:-:S07]  /*3f20*/  LOP3.LUT R20, R20, 0x7ffffff0, RZ, 0xc0, !PT ;  /* 0x7ffffff014147812 */ /* 0x000fce00078ec0ff */
.L_x_103:
[----:B------:R-:W0:Y:S01]  /*3f30*/  LDC.64 R28, c[0x0][0x390] ;  /* 0x0000e400ff1c7b82 */ /* 0x000e220000000a00 */
[----:B------:R-:W2:Y:S07]  /*3f40*/  LDL.128 R12, [R18+-0x20] ;  /* 0xffffe000120c7983 */ /* 0x000eae0000100c00 */
[----:B------:R-:W1:Y:S01]  /*3f50*/  LDC R21, c[0x0][0x3a8] ;  /* 0x0000ea00ff157b82 */ /* 0x000e620000000800 */
[----:B0-----:R-:W-:-:S05]  /*3f60*/  IMAD.WIDE R28, R22, 0x4, R28 ;  /* 0x00000004161c7825 */ /* 0x001fca00078e021c */
[----:B------:R1:W2:Y:S02]  /*3f70*/  LDG.E R7, desc[UR8][R28.64] ;  /* 0x000000081c077981 */ /* 0x0002a4000c1e1900 */
[----:B-1----:R-:W-:-:S05]  /*3f80*/  IMAD.WIDE.U32 R28, R21, 0x4, R28 ;  /* 0x00000004151c7825 */ /* 0x002fca00078e001c */
[----:B------:R-:W3:Y:S01]  /*3f90*/  LDG.E R6, desc[UR8][R28.64] ;  /* 0x000000081c067981 */ /* 0x000ee2000c1e1900 */
[----:B------:R-:W-:-:S05]  /*3fa0*/  IMAD.WIDE.U32 R26, R21, 0x4, R28 ;  /* 0x00000004151a7825 */ /* 0x000fca00078e001c */
[----:B------:R0:W4:Y:S01]  /*3fb0*/  LDG.E R25, desc[UR8][R26.64] ;  /* 0x000000081a197981 */ /* 0x000122000c1e1900 */
[----:B------:R-:W-:-:S05]  /*3fc0*/  IMAD.WIDE.U32 R4, R21, 0x4, R26 ;  /* 0x0000000415047825 */ /* 0x000fca00078e001a */
[----:B------:R-:W5:Y:S01]  /*3fd0*/  LDG.E R24, desc[UR8][R4.64] ;  /* 0x0000000804187981 */ /* 0x000f62000c1e1900 */
[----:B0-----:R-:W-:-:S04]  /*3fe0*/  IMAD.WIDE.U32 R26, R21, 0x4, R4 ;  /* 0x00000004151a7825 */ /* 0x001fc800078e0004 */
[----:B------:R-:W-:-:S04]  /*3ff0*/  IMAD.WIDE.U32 R28, R21, 0x4, R26 ;  /* 0x00000004151c7825 */ /* 0x000fc800078e001a */
[----:B--2---:R-:W-:-:S04]  /*4000*/  FFMA R12, R12, R7, R23 ;  /* 0x000000070c0c7223 */ /* 0x004fc80000000017 */
[----:B---3--:R-:W-:Y:S02]  /*4010*/  FFMA R23, R13, R6, R12 ;  /* 0x000000060d177223 */ /* 0x008fe4000000000c */
[----:B------:R-:W2:Y:S04]  /*4020*/  LDG.E R13, desc[UR8][R26.64] ;  /* 0x000000081a0d7981 */ /* 0x000ea8000c1e1900 */
[----:B------:R-:W2:Y:S04]  /*4030*/  LDL.128 R4, [R18+-0x10] ;  /* 0xfffff00012047983 */ /* 0x000ea80000100c00 */
[----:B------:R0:W3:Y:S01]  /*4040*/  LDG.E R12, desc[UR8][R28.64] ;  /* 0x000000081c0c7981 */ /* 0x0000e2000c1e1900 */
[----:B----4-:R-:W-:Y:S01]  /*4050*/  FFMA R14, R14, R25, R23 ;  /* 0x000000190e0e7223 */ /* 0x010fe20000000017 */
[----:B0-----:R-:W-:-:S05]  /*4060*/  IMAD.WIDE.U32 R28, R21, 0x4, R28 ;  /* 0x00000004151c7825 */ /* 0x001fca00078e001c */
[----:B------:R3:W4:Y:S01]  /*4070*/  LDG.E R23, desc[UR8][R28.64] ;  /* 0x000000081c177981 */ /* 0x000722000c1e1900 */
[----:B-----5:R-:W-:Y:S01]  /*4080*/  FFMA R15, R15, R24, R14 ;  /* 0x000000180f0f7223 */ /* 0x020fe2000000000e */
[----:B------:R-:W-:-:S04]  /*4090*/  IMAD.WIDE.U32 R24, R21, 0x4, R28 ;  /* 0x0000000415187825 */ /* 0x000fc800078e001c */
[----:B------:R-:W-:Y:S02]  /*40a0*/  IMAD.WIDE.U32 R26, R21, 0x4, R24 ;  /* 0x00000004151a7825 */ /* 0x000fe400078e0018 */
[----:B------:R-:W5:Y:S04]  /*40b0*/  LDG.E R24, desc[UR8][R24.64] ;  /* 0x0000000818187981 */ /* 0x000f68000c1e1900 */
[----:B------:R4:W5:Y:S01]  /*40c0*/  LDG.E R25, desc[UR8][R26.64] ;  /* 0x000000081a197981 */ /* 0x000962000c1e1900 */
[----:B--2---:R-:W-:-:S04]  /*40d0*/  FFMA R4, R4, R13, R15 ;  /* 0x0000000d04047223 */ /* 0x004fc8000000000f */
[----:B---3--:R-:W-:Y:S01]  /*40e0*/  FFMA R29, R5, R12, R4 ;  /* 0x0000000c051d7223 */ /* 0x008fe20000000004 */
[C---:B------:R-:W-:Y:S01]  /*40f0*/  IMAD.WIDE.U32 R4, R21.reuse, 0x4, R26 ;  /* 0x0000000415047825 */ /* 0x040fe200078e001a */
[----:B------:R-:W2:Y:S03]  /*4100*/  LDL.128 R12, [R18] ;  /* 0x00000000120c7983 */ /* 0x000ea60000100c00 */
[----:B----4-:R-:W-:Y:S01]  /*4110*/  FFMA R26, R6, R23, R29 ;  /* 0x00000017061a7223 */ /* 0x010fe2000000001d */
[----:B------:R-:W-:Y:S01]  /*4120*/  IMAD.WIDE.U32 R28, R21, 0x4, R4 ;  /* 0x00000004151c7825 */ /* 0x000fe200078e0004 */
[----:B------:R-:W3:Y:S04]  /*4130*/  LDG.E R6, desc[UR8][R4.64] ;  /* 0x0000000804067981 */ /* 0x000ee8000c1e1900 */
[----:B------:R-:W4:Y:S01]  /*4140*/  LDG.E R23, desc[UR8][R28.64] ;  /* 0x000000081c177981 */ /* 0x000f22000c1e1900 */
[----:B-----5:R-:W-:Y:S01]  /*4150*/  FFMA R7, R7, R24, R26 ;  /* 0x0000001807077223 */ /* 0x020fe2000000001a */
[----:B------:R-:W-:-:S04]  /*4160*/  IMAD.WIDE.U32 R26, R21, 0x4, R28 ;  /* 0x00000004151a7825 */ /* 0x000fc800078e001c */
[----:B--2---:R-:W-:Y:S01]  /*4170*/  FFMA R12, R12, R25, R7 ;  /* 0x000000190c0c7223 */ /* 0x004fe20000000007 */
[----:B------:R-:W-:Y:S02]  /*4180*/  IMAD.WIDE.U32 R24, R21, 0x4, R26 ;  /* 0x0000000415187825 */ /* 0x000fe400078e001a */
[----:B------:R-:W2:Y:S02]  /*4190*/  LDG.E R26, desc[UR8][R26.64] ;  /* 0x000000081a1a7981 */ /* 0x000ea4000c1e1900 */
[----:B---3--:R-:W-:Y:S01]  /*41a0*/  FFMA R7, R13, R6, R12 ;  /* 0x000000060d077223 */ /* 0x008fe2000000000c */
[----:B------:R-:W-:Y:S02]  /*41b0*/  IMAD.WIDE.U32 R12, R21, 0x4, R24 ;  /* 0x00000004150c7825 */ /* 0x000fe400078e0018 */
[----:B------:R-:W3:Y:S02]  /*41c0*/  LDG.E R25, desc[UR8][R24.64] ;  /* 0x0000000818197981 */ /* 0x000ee4000c1e1900 */
[----:B----4-:R-:W-:-:S02]  /*41d0*/  FFMA R14, R14, R23, R7 ;  /* 0x000000170e0e7223 */ /* 0x010fc40000000007 */
[----:B------:R-:W3:Y:S01]  /*41e0*/  LDL.128 R4, [R18+0x10] ;  /* 0x0000100012047983 */ /* 0x000ee20000100c00 */
[----:B------:R-:W-:-:S03]  /*41f0*/  IMAD.WIDE.U32 R28, R21, 0x4, R12 ;  /* 0x00000004151c7825 */ /* 0x000fc600078e000c */
[----:B------:R-:W4:Y:S04]  /*4200*/  LDG.E R12, desc[UR8][R12.64] ;  /* 0x000000080c0c7981 */ /* 0x000f28000c1e1900 */
[----:B------:R0:W5:Y:S02]  /*4210*/  LDG.E R23, desc[UR8][R28.64] ;  /* 0x000000081c177981 */ /* 0x000164000c1e1900 */
[----:B0-----:R-:W-:-:S06]  /*4220*/  IMAD.WIDE.U32 R28, R21, 0x4, R28 ;  /* 0x00000004151c7825 */ /* 0x001fcc00078e001c */
[----:B------:R-:W5:Y:S01]  /*4230*/  LDG.E R28, desc[UR8][R28.64] ;  /* 0x000000081c1c7981 */ /* 0x000f62000c1e1900 */
[----:B------:R-:W-:-:S04]  /*4240*/  IADD3 R16, PT, PT, R16, 0x10, RZ ;  /* 0x0000001010107810 */ /* 0x000fc80007ffe0ff */
[----:B------:R-:W-:Y:S02]  /*4250*/  ISETP.NE.AND P0, PT, R16, RZ, PT ;  /* 0x000000ff1000720c */ /* 0x000fe40003f05270 */
[----:B------:R-:W-:Y:S02]  /*4260*/  LEA R22, R21, R22, 0x4 ;  /* 0x0000001615167211 */ /* 0x000fe400078e20ff */
[----:B------:R-:W-:Y:S01]  /*4270*/  IADD3 R18, PT, PT, R18, 0x40, RZ ;  /* 0x0000004012127810 */ /* 0x000fe20007ffe0ff */
[----:B--2---:R-:W-:-:S04]  /*4280*/  FFMA R15, R15, R26, R14 ;  /* 0x0000001a0f0f7223 */ /* 0x004fc8000000000e */
[----:B---3--:R-:W-:-:S04]  /*4290*/  FFMA R4, R4, R25, R15 ;  /* 0x0000001904047223 */ /* 0x008fc8000000000f */
[----:B----4-:R-:W-:-:S04]  /*42a0*/  FFMA R5, R5, R12, R4 ;  /* 0x0000000c05057223 */ /* 0x010fc80000000004 */
[----:B-----5:R-:W-:-:S04]  /*42b0*/  FFMA R6, R6, R23, R5 ;  /* 0x0000001706067223 */ /* 0x020fc80000000005 */
[----:B------:R-:W-:Y:S01]  /*42c0*/  FFMA R23, R7, R28, R6 ;  /* 0x0000001c07177223 */ /* 0x000fe20000000006 */
[----:B------:R-:W-:Y:S06]  /*42d0*/  @P0 BRA `(.L_x_103) ;  /* 0xfffffffc00140947 */ /* 0x000fec000383ffff */
[----:B------:R-:W-:-:S07]  /*42e0*/  MOV R16, R20 ;  /* 0x0000001400107202 */ /* 0x000fce0000000f00 */
.L_x_102:
[----:B------:R-:W-:-:S13]  /*42f0*/  ISETP.NE.AND P0, PT, R10, RZ, PT ;  /* 0x000000ff0a00720c */ /* 0x000fda0003f05270 */
[----:B------:R-:W-:Y:S05]  /*4300*/  @!P0 BRA `(.L_x_104) ;  /* 0x00000004004c8947 */ /* 0x000fea0003800000 */
[----:B------:R-:W-:Y:S02]  /*4310*/  IADD3 R4, PT, PT, R10, -0x1, RZ ;  /* 0xffffffff0a047810 */ /* 0x000fe40007ffe0ff */
[----:B------:R-:W-:Y:S02]  /*4320*/  ISETP.NE.AND P1, PT, R3, RZ, PT ;  /* 0x000000ff0300720c */ /* 0x000fe40003f25270 */
[----:B------:R-:W-:-:S13]  /*4330*/  ISETP.GE.U32.AND P0, PT, R4, 0x7, PT ;  /* 0x000000070400780c */ /* 0x000fda0003f06070 */
[----:B------:R-:W-:Y:S05]  /*4340*/  @!P0 BRA `(.L_x_105) ;  /* 0x0000000000848947 */ /* 0x000fea0003800000 */
[----:B------:R-:W0:Y:S01]  /*4350*/  LDC R5, c[0x0][0x3a4] ;  /* 0x0000e900ff057b82 */ /* 0x000e220000000800 */
[----:B------:R-:W-:-:S07]  /*4360*/  LEA R12, R16, R9, 0x2 ;  /* 0x00000009100c7211 */ /* 0x000fce00078e10ff */
[----:B------:R-:W1:Y:S08]  /*4370*/  LDC R29, c[0x0][0x3a8] ;  /* 0x0000ea00ff1d7b82 */ /* 0x000e700000000800 */
[----:B------:R-:W2:Y:S01]  /*4380*/  LDC.64 R14, c[0x0][0x390] ;  /* 0x0000e400ff0e7b82 */ /* 0x000ea20000000a00 */
[----:B0-----:R-:W-:-:S04]  /*4390*/  IMAD R4, R5, UR6, R16 ;  /* 0x0000000605047c24 */ /* 0x001fc8000f8e0210 */
[----:B-1----:R-:W-:-:S04]  /*43a0*/  IMAD R5, R4, R29, R0 ;  /* 0x0000001d04057224 */ /* 0x002fc800078e0200 */
[----:B--2---:R-:W-:Y:S02]  /*43b0*/  IMAD.WIDE R14, R5, 0x4, R14 ;  /* 0x00000004050e7825 */ /* 0x004fe400078e020e */
[----:B------:R-:W2:Y:S04]  /*43c0*/  LDL.128 R4, [R12] ;  /* 0x000000000c047983 */ /* 0x000ea80000100c00 */
[----:B------:R0:W2:Y:S02]  /*43d0*/  LDG.E R13, desc[UR8][R14.64] ;  /* 0x000000080e0d7981 */ /* 0x0000a4000c1e1900 */
[----:B0-----:R-:W-:-:S05]  /*43e0*/  IMAD.WIDE.U32 R14, R29, 0x4, R14 ;  /* 0x000000041d0e7825 */ /* 0x001fca00078e000e */
[----:B------:R-:W3:Y:S01]  /*43f0*/  LDG.E R18, desc[UR8][R14.64] ;  /* 0x000000080e127981 */ /* 0x000ee2000c1e1900 */
[----:B------:R-:W-:-:S05]  /*4400*/  IMAD.WIDE.U32 R26, R29, 0x4, R14 ;  /* 0x000000041d1a7825 */ /* 0x000fca00078e000e */
[----:B------:R-:W4:Y:S01]  /*4410*/  LDG.E R22, desc[UR8][R26.64] ;  /* 0x000000081a167981 */ /* 0x000f22000c1e1900 */
[----:B------:R-:W-:-:S05]  /*4420*/  IMAD.WIDE.U32 R24, R29, 0x4, R26 ;  /* 0x000000041d187825 */ /* 0x000fca00078e001a */
[----:B------:R0:W5:Y:S01]  /*4430*/  LDG.E R28, desc[UR8][R24.64] ;  /* 0x00000008181c7981 */ /* 0x000162000c1e1900 */
[----:B------:R-:W-:-:S04]  /*4440*/  IMAD.WIDE.U32 R20, R29, 0x4, R24 ;  /* 0x000000041d147825 */ /* 0x000fc800078e0018 */
[C---:B0-----:R-:W-:Y:S02]  /*4450*/  IMAD.WIDE.U32 R24, R29.reuse, 0x4, R20 ;  /* 0x000000041d187825 */ /* 0x041fe400078e0014 */
[----:B------:R-:W5:Y:S02]  /*4460*/  LDG.E R21, desc[UR8][R20.64] ;  /* 0x0000000814157981 */ /* 0x000f64000c1e1900 */
[----:B------:R-:W-:-:S04]  /*4470*/  IMAD.WIDE.U32 R26, R29, 0x4, R24 ;  /* 0x000000041d1a7825 */ /* 0x000fc800078e0018 */
[----:B--2---:R-:W-:Y:S02]  /*4480*/  FFMA R23, R4, R13, R23 ;  /* 0x0000000d04177223 */ /* 0x004fe40000000017 */
[----:B------:R-:W2:Y:S04]  /*4490*/  LDL.128 R12, [R12+0x10] ;  /* 0x000010000c0c7983 */ /* 0x000ea80000100c00 */
[----:B------:R0:W2:Y:S01]  /*44a0*/  LDG.E R4, desc[UR8][R24.64] ;  /* 0x0000000818047981 */ /* 0x0000a2000c1e1900 */
[----:B---3--:R-:W-:Y:S01]  /*44b0*/  FFMA R5, R18, R5, R23 ;  /* 0x0000000512057223 */ /* 0x008fe20000000017 */
[----:B0-----:R-:W-:Y:S02]  /*44c0*/  IMAD.WIDE.U32 R24, R29, 0x4, R26 ;  /* 0x000000041d187825 */ /* 0x001fe400078e001a */
[----:B------:R-:W3:Y:S04]  /*44d0*/  LDG.E R18, desc[UR8][R26.64] ;  /* 0x000000081a127981 */ /* 0x000ee8000c1e1900 */
[----:B------:R-:W3:Y:S01]  /*44e0*/  LDG.E R23, desc[UR8][R24.64] ;  /* 0x0000000818177981 */ /* 0x000ee2000c1e1900 */
[----:B----4-:R-:W-:-:S04]  /*44f0*/  FFMA R5, R22, R6, R5 ;  /* 0x0000000616057223 */ /* 0x010fc80000000005 */
[----:B-----5:R-:W-:Y:S01]  /*4500*/  FFMA R5, R28, R7, R5 ;  /* 0x000000071c057223 */ /* 0x020fe20000000005 */
[----:B------:R-:W-:-:S03]  /*4510*/  IADD3 R16, PT, PT, R16, 0x8, RZ ;  /* 0x0000000810107810 */ /* 0x000fc60007ffe0ff */
[----:B--2---:R-:W-:-:S04]  /*4520*/  FFMA R5, R12, R21, R5 ;  /* 0x000000150c057223 */ /* 0x004fc80000000005 */
[----:B------:R-:W-:-:S04]  /*4530*/  FFMA R5, R4, R13, R5 ;  /* 0x0000000d04057223 */ /* 0x000fc80000000005 */
[----:B---3--:R-:W-:-:S04]  /*4540*/  FFMA R14, R18, R14, R5 ;  /* 0x0000000e120e7223 */ /* 0x008fc80000000005 */
[----:B------:R-:W-:-:S07]  /*4550*/  FFMA R23, R23, R15, R14 ;  /* 0x0000000f17177223 */ /* 0x000fce000000000e */
.L_x_105:
        /* <DEDUP_REMOVED lines=12> */
[----:B------:R-:W2:Y:S02]  /*4620*/  LDL.128 R4, [R4] ;  /* 0x0000000004047983 */ /* 0x000ea40000100c00 */
[C---:B------:R-:W-:Y:S02]  /*4630*/  IMAD.WIDE.U32 R20, R13.reuse, 0x4, R24 ;  /* 0x000000040d147825 */ /* 0x040fe400078e0018 */
[----:B------:R-:W2:Y:S02]  /*4640*/  LDG.E R24, desc[UR8][R24.64] ;  /* 0x0000000818187981 */ /* 0x000ea4000c1e1900 */
[C---:B------:R-:W-:Y:S02]  /*4650*/  IMAD.WIDE.U32 R14, R13.reuse, 0x4, R20 ;  /* 0x000000040d0e7825 */ /* 0x040fe400078e0014 */
[----:B------:R-:W3:Y:S02]  /*4660*/  LDG.E R21, desc[UR8][R20.64] ;  /* 0x0000000814157981 */ /* 0x000ee4000c1e1900 */
[----:B------:R-:W-:-:S02]  /*4670*/  IMAD.WIDE.U32 R12, R13, 0x4, R14 ;  /* 0x000000040d0c7825 */ /* 0x000fc400078e000e */
[----:B------:R-:W4:Y:S04]  /*4680*/  LDG.E R14, desc[UR8][R14.64] ;  /* 0x000000080e0e7981 */ /* 0x000f28000c1e1900 */
[----:B------:R-:W5:Y:S01]  /*4690*/  LDG.E R13, desc[UR8][R12.64] ;  /* 0x000000080c0d7981 */ /* 0x000f62000c1e1900 */
[----:B------:R-:W-:Y:S01]  /*46a0*/  IADD3 R16, PT, PT, R16, 0x4, RZ ;  /* 0x0000000410107810 */ /* 0x000fe20007ffe0ff */
[----:B--2---:R-:W-:-:S04]  /*46b0*/  FFMA R18, R4, R24, R23 ;  /* 0x0000001804127223 */ /* 0x004fc80000000017 */
[----:B---3--:R-:W-:-:S04]  /*46c0*/  FFMA R5, R21, R5, R18 ;  /* 0x0000000515057223 */ /* 0x008fc80000000012 */
[----:B----4-:R-:W-:-:S04]  /*46d0*/  FFMA R6, R14, R6, R5 ;  /* 0x000000060e067223 */ /* 0x010fc80000000005 */
[----:B-----5:R-:W-:-:S07]  /*46e0*/  FFMA R23, R13, R7, R6 ;  /* 0x000000070d177223 */ /* 0x020fce0000000006 */
.L_x_106:
[----:B------:R-:W-:Y:S05]  /*46f0*/  @!P1 BRA `(.L_x_104) ;  /* 0x0000000000509947 */ /* 0x000fea0003800000 */
[----:B------:R-:W0:Y:S08]  /*4700*/  LDC R7, c[0x0][0x3a4] ;  /* 0x0000e900ff077b82 */ /* 0x000e300000000800 */
[----:B------:R-:W1:Y:S08]  /*4710*/  LDC R15, c[0x0][0x3a8] ;  /* 0x0000ea00ff0f7b82 */ /* 0x000e700000000800 */
[----:B------:R-:W2:Y:S01]  /*4720*/  LDC.64 R4, c[0x0][0x390] ;  /* 0x0000e400ff047b82 */ /* 0x000ea20000000a00 */
[----:B0-----:R-:W-:Y:S01]  /*4730*/  IMAD R7, R7, UR6, R16 ;  /* 0x0000000607077c24 */ /* 0x001fe2000f8e0210 */
[----:B------:R-:W-:-:S03]  /*4740*/  LEA R16, R16, R9, 0x2 ;  /* 0x0000000910107211 */ /* 0x000fc600078e10ff */
[----:B-1----:R-:W-:-:S04]  /*4750*/  IMAD R7, R7, R15, R0 ;  /* 0x0000000f07077224 */ /* 0x002fc800078e0200 */
[----:B--2---:R-:W-:Y:S02]  /*4760*/  IMAD.WIDE R6, R7, 0x4, R4 ;  /* 0x0000000407067825 */ /* 0x004fe400078e0204 */
[----:B------:R-:W2:Y:S04]  /*4770*/  LDL.64 R4, [R16] ;  /* 0x0000000010047983 */ /* 0x000ea80000100a00 */
[----:B------:R-:W2:Y:S01]  /*4780*/  LDG.E R12, desc[UR8][R6.64] ;  /* 0x00000008060c7981 */ /* 0x000ea2000c1e1900 */
[----:B------:R-:W-:Y:S01]  /*4790*/  ISETP.NE.AND P0, PT, R2, 0x1, PT ;  /* 0x000000010200780c */ /* 0x000fe20003f05270 */
[----:B--2---:R-:W-:-:S12]  /*47a0*/  FFMA R23, R4, R12, R23 ;  /* 0x0000000c04177223 */ /* 0x004fd80000000017 */
[----:B------:R-:W-:Y:S05]  /*47b0*/  @!P0 BRA `(.L_x_104) ;  /* 0x0000000000208947 */ /* 0x000fea0003800000 */
[----:B------:R-:W-:Y:S01]  /*47c0*/  ISETP.NE.AND P0, PT, R2, 0x2, PT ;  /* 0x000000020200780c */ /* 0x000fe20003f05270 */
[C---:B------:R-:W-:Y:S01]  /*47d0*/  IMAD.WIDE.U32 R12, R15.reuse, 0x4, R6 ;  /* 0x000000040f0c7825 */ /* 0x040fe200078e0006 */
[----:B------:R-:W2:Y:S11]  /*47e0*/  LDL R16, [R16+0x8] ;  /* 0x0000080010107983 */ /* 0x000eb60000100800 */
[----:B------:R-:W-:-:S02]  /*47f0*/  @P0 IMAD.WIDE.U32 R6, R15, 0x4, R12 ;  /* 0x000000040f060825 */ /* 0x000fc400078e000c */
[----:B------:R-:W3:Y:S04]  /*4800*/  LDG.E R12, desc[UR8][R12.64] ;  /* 0x000000080c0c7981 */ /* 0x000ee8000c1e1900 */
[----:B------:R-:W2:Y:S01]  /*4810*/  @P0 LDG.E R6, desc[UR8][R6.64] ;  /* 0x0000000806060981 */ /* 0x000ea2000c1e1900 */
[----:B---3--:R-:W-:-:S04]  /*4820*/  FFMA R23, R12, R5, R23 ;  /* 0x000000050c177223 */ /* 0x008fc80000000017 */
[----:B--2---:R-:W-:-:S07]  /*4830*/  @P0 FFMA R23, R6, R16, R23 ;  /* 0x0000001006170223 */ /* 0x004fce0000000017 */
.L_x_104:
[----:B------:R-:W0:Y:S01]  /*4840*/  LDCU UR4, c[0x0][0x3a8] ;  /* 0x00007500ff0477ac */ /* 0x000e220008000800 */
[----:B------:R-:W1:Y:S01]  /*4850*/  LDC.64 R4, c[0x0][0x398] ;  /* 0x0000e600ff047b82 */ /* 0x000e620000000a00 */
[----:B0-----:R-:W-:Y:S01]  /*4860*/  IMAD R7, R19, UR4, R0 ;  /* 0x0000000413077c24 */ /* 0x001fe2000f8e0200 */
[----:B------:R-:W-:-:S04]  /*4870*/  IADD3 R0, PT, PT, R0, 0x1, RZ ;  /* 0x0000000100007810 */ /* 0x000fc80007ffe0ff */
[----:B------:R-:W-:Y:S01]  /*4880*/  ISETP.NE.AND P0, PT, R0, UR4, PT ;  /* 0x0000000400007c0c */ /* 0x000fe2000bf05270 */
[----:B-1----:R-:W-:-:S05]  /*4890*/  IMAD.WIDE R4, R7, 0x4, R4 ;  /* 0x0000000407047825 */ /* 0x002fca00078e0204 */
[----:B------:R0:W-:Y:S07]  /*48a0*/  STG.E desc[UR8][R4.64], R23 ;  /* 0x0000001704007986 */ /* 0x0001ee000c101908 */
[----:B------:R-:W-:Y:S05]  /*48b0*/  @!P0 EXIT ;  /* 0x000000000000894d */ /* 0x000fea0003800000 */
[----:B------:R-:W-:Y:S05]  /*48c0*/  BRA `(.L_x_107) ;  /* 0xfffffff400707947 */ /* 0x000fea000383ffff */
        .weak           $__internal_0_$__cuda_sm20_sqrt_rn_f32_slowpath
        .type           $__internal_0_$__cuda_sm20_sqrt_rn_f32_slowpath,@function
        .size           $__internal_0_$__cuda_sm20_sqrt_rn_f32_slowpath,($__internal_1_$__cuda_sm3x_div_rn_noftz_f32_slowpath - $__internal_0_$__cuda_sm20_sqrt_rn_f32_slowpath)
$__internal_0_$__cuda_sm20_sqrt_rn_f32_slowpath:
[----:B------:R-:W-:-:S13]  /*48d0*/  LOP3.LUT P0, RZ, R0, 0x7fffffff, RZ, 0xc0, !PT ;  /* 0x7fffffff00ff7812 */ /* 0x000fda000780c0ff */
[----:B------:R-:W-:Y:S01]  /*48e0*/  @!P0 MOV R2, R0 ;  /* 0x0000000000028202 */ /* 0x000fe20000000f00 */
[----:B------:R-:W-:Y:S06]  /*48f0*/  @!P0 BRA `(.L_x_108) ;  /* 0x0000000000448947 */ /* 0x000fec0003800000 */
[----:B------:R-:W-:-:S13]  /*4900*/  FSETP.GEU.FTZ.AND P0, PT, R0, RZ, PT ;  /* 0x000000ff0000720b */ /* 0x000fda0003f1e000 */
[----:B------:R-:W-:Y:S01]  /*4910*/  @!P0 MOV R2, 0x7fffffff ;  /* 0x7fffffff00028802 */ /* 0x000fe20000000f00 */
[----:B------:R-:W-:Y:S06]  /*4920*/  @!P0 BRA `(.L_x_108) ;  /* 0x0000000000388947 */ /* 0x000fec0003800000 */
[----:B------:R-:W-:-:S13]  /*4930*/  FSETP.GTU.FTZ.AND P0, PT, |R0|, +INF , PT ;  /* 0x7f8000000000780b */ /* 0x000fda0003f1c200 */
[----:B------:R-:W-:Y:S01]  /*4940*/  @P0 FADD.FTZ R2, R0, 1 ;  /* 0x3f80000000020421 */ /* 0x000fe20000010000 */
[----:B------:R-:W-:Y:S06]  /*4950*/  @P0 BRA `(.L_x_108) ;  /* 0x00000000002c0947 */ /* 0x000fec0003800000 */
[----:B------:R-:W-:-:S13]  /*4960*/  FSETP.NEU.FTZ.AND P0, PT, |R0|, +INF , PT ;  /* 0x7f8000000000780b */ /* 0x000fda0003f1d200 */
[----:B------:R-:W-:Y:S01]  /*4970*/  @!P0 MOV R2, R0 ;  /* 0x0000000000028202 */ /* 0x000fe20000000f00 */
[----:B------:R-:W-:Y:S06]  /*4980*/  @!P0 BRA `(.L_x_108) ;  /* 0x0000000000208947 */ /* 0x000fec0003800000 */
[----:B------:R-:W-:-:S04]  /*4990*/  FFMA R0, R0, 1.84467440737095516160e+19, RZ ;  /* 0x5f80000000007823 */ /* 0x000fc800000000ff */
[----:B------:R-:W0:Y:S02]  /*49a0*/  MUFU.RSQ R3, R0 ;  /* 0x0000000000037308 */ /* 0x000e240000001400 */
[----:B0-----:R-:W-:Y:S01]  /*49b0*/  FMUL.FTZ R5, R0, R3 ;  /* 0x0000000300057220 */ /* 0x001fe20000410000 */
[----:B------:R-:W-:-:S03]  /*49c0*/  FMUL.FTZ R3, R3, 0.5 ;  /* 0x3f00000003037820 */ /* 0x000fc60000410000 */
[----:B------:R-:W-:-:S04]  /*49d0*/  FADD.FTZ R2, -R5, -RZ ;  /* 0x800000ff05027221 */ /* 0x000fc80000010100 */
[----:B------:R-:W-:-:S04]  /*49e0*/  FFMA R2, R5, R2, R0 ;  /* 0x0000000205027223 */ /* 0x000fc80000000000 */
[----:B------:R-:W-:-:S04]  /*49f0*/  FFMA R2, R2, R3, R5 ;  /* 0x0000000302027223 */ /* 0x000fc80000000005 */
[----:B------:R-:W-:-:S07]  /*4a00*/  FMUL.FTZ R2, R2, 2.3283064365386962891e-10 ;  /* 0x2f80000002027820 */ /* 0x000fce0000410000 */
.L_x_108:
[----:B------:R-:W-:Y:S01]  /*4a10*/  HFMA2 R3, -RZ, RZ, 0, 0 ;  /* 0x00000000ff037431 */ /* 0x000fe200000001ff */
[----:B------:R-:W-:Y:S02]  /*4a20*/  MOV R10, R2 ;  /* 0x00000002000a7202 */ /* 0x000fe40000000f00 */
[----:B------:R-:W-:-:S04]  /*4a30*/  MOV R2, R4 ;  /* 0x0000000400027202 */ /* 0x000fc80000000f00 */
[----:B------:R-:W-:Y:S05]  /*4a40*/  RET.REL.NODEC R2 `(_Z14fusedAttentionPfS_S_S_iii) ;  /* 0xffffffb4026c7950 */ /* 0x000fea0003c3ffff */
        .weak           $__internal_1_$__cuda_sm3x_div_rn_noftz_f32_slowpath
        .type           $__internal_1_$__cuda_sm3x_div_rn_noftz_f32_slowpath,@function
        .size           $__internal_1_$__cuda_sm3x_div_rn_noftz_f32_slowpath,(.L_x_123 - $__internal_1_$__cuda_sm3x_div_rn_noftz_f32_slowpath)
$__internal_1_$__cuda_sm3x_div_rn_noftz_f32_slowpath:
[----:B------:R-:W-:Y:S01]  /*4a50*/  SHF.R.U32.HI R15, RZ, 0x17, R21 ;  /* 0x00000017ff0f7819 */ /* 0x000fe20000011615 */
[----:B------:R-:W-:Y:S01]  /*4a60*/  BSSY.RECONVERGENT B0, `(.L_x_109) ;  /* 0x0000064000007945 */ /* 0x000fe20003800200 */
[----:B------:R-:W-:Y:S02]  /*4a70*/  SHF.R.U32.HI R26, RZ, 0x17, R25 ;  /* 0x00000017ff1a7819 */ /* 0x000fe40000011619 */
[----:B------:R-:W-:Y:S02]  /*4a80*/  LOP3.LUT R15, R15, 0xff, RZ, 0xc0, !PT ;  /* 0x000000ff0f0f7812 */ /* 0x000fe400078ec0ff */
[----:B------:R-:W-:Y:S02]  /*4a90*/  LOP3.LUT R26, R26, 0xff, RZ, 0xc0, !PT ;  /* 0x000000ff1a1a7812 */ /* 0x000fe400078ec0ff */
[----:B------:R-:W-:Y:S02]  /*4aa0*/  IADD3 R4, PT, PT, R15, -0x1, RZ ;  /* 0xffffffff0f047810 */ /* 0x000fe40007ffe0ff */
[----:B------:R-:W-:-:S02]  /*4ab0*/  IADD3 R19, PT, PT, R26, -0x1, RZ ;  /* 0xffffffff1a137810 */ /* 0x000fc40007ffe0ff */
[----:B------:R-:W-:Y:S02]  /*4ac0*/  ISETP.GT.U32.AND P0, PT, R4, 0xfd, PT ;  /* 0x000000fd0400780c */ /* 0x000fe40003f04070 */
[----:B------:R-:W-:Y:S02]  /*4ad0*/  MOV R24, R21 ;  /* 0x0000001500187202 */ /* 0x000fe40000000f00 */
[----:B------:R-:W-:-:S13]  /*4ae0*/  ISETP.GT.U32.OR P0, PT, R19, 0xfd, P0 ;  /* 0x000000fd1300780c */ /* 0x000fda0000704470 */
[----:B------:R-:W-:Y:S01]  /*4af0*/  @!P0 MOV R27, RZ ;  /* 0x000000ff001b8202 */ /* 0x000fe20000000f00 */
[----:B------:R-:W-:Y:S06]  /*4b00*/  @!P0 BRA `(.L_x_110) ;  /* 0x00000000005c8947 */ /* 0x000fec0003800000 */
[----:B------:R-:W-:Y:S02]  /*4b10*/  FSETP.GTU.FTZ.AND P0, PT, |R25|, +INF , PT ;  /* 0x7f8000001900780b */ /* 0x000fe40003f1c200 */
[----:B------:R-:W-:-:S04]  /*4b20*/  FSETP.GTU.FTZ.AND P1, PT, |R21|, +INF , PT ;  /* 0x7f8000001500780b */ /* 0x000fc80003f3c200 */
[----:B------:R-:W-:-:S13]  /*4b30*/  PLOP3.LUT P0, PT, P0, P1, PT, 0xf8, 0x8f ;  /* 0x00000000008f781c */ /* 0x000fda0000703f70 */
[----:B------:R-:W-:Y:S05]  /*4b40*/  @P0 BRA `(.L_x_111) ;  /* 0x0000000400500947 */ /* 0x000fea0003800000 */
[----:B------:R-:W-:-:S13]  /*4b50*/  LOP3.LUT P0, RZ, R24, 0x7fffffff, R25, 0xc8, !PT ;  /* 0x7fffffff18ff7812 */ /* 0x000fda000780c819 */
[----:B------:R-:W-:Y:S05]  /*4b60*/  @!P0 BRA `(.L_x_112) ;  /* 0x0000000400408947 */ /* 0x000fea0003800000 */
[----:B------:R-:W-:Y:S02]  /*4b70*/  FSETP.NEU.FTZ.AND P2, PT, |R25|, +INF , PT ;  /* 0x7f8000001900780b */ /* 0x000fe40003f5d200 */
[----:B------:R-:W-:Y:S02]  /*4b80*/  FSETP.NEU.FTZ.AND P1, PT, |R21|, +INF , PT ;  /* 0x7f8000001500780b */ /* 0x000fe40003f3d200 */
[----:B------:R-:W-:-:S11]  /*4b90*/  FSETP.NEU.FTZ.AND P0, PT, |R25|, +INF , PT ;  /* 0x7f8000001900780b */ /* 0x000fd60003f1d200 */
[----:B------:R-:W-:Y:S05]  /*4ba0*/  @!P1 BRA !P2, `(.L_x_112) ;  /* 0x0000000400309947 */ /* 0x000fea0005000000 */
[----:B------:R-:W-:-:S04]  /*4bb0*/  LOP3.LUT P2, RZ, R25, 0x7fffffff, RZ, 0xc0, !PT ;  /* 0x7fffffff19ff7812 */ /* 0x000fc8000784c0ff */
[----:B------:R-:W-:-:S13]  /*4bc0*/  PLOP3.LUT P1, PT, P1, P2, PT, 0x2f, 0xf2 ;  /* 0x0000000000f2781c */ /* 0x000fda0000f24577 */
[----:B------:R-:W-:Y:S05]  /*4bd0*/  @P1 BRA `(.L_x_113) ;  /* 0x00000004001c1947 */ /* 0x000fea0003800000 */
[----:B------:R-:W-:-:S04]  /*4be0*/  LOP3.LUT P1, RZ, R24, 0x7fffffff, RZ, 0xc0, !PT ;  /* 0x7fffffff18ff7812 */ /* 0x000fc8000782c0ff */
[----:B------:R-:W-:-:S13]  /*4bf0*/  PLOP3.LUT P0, PT, P0, P1, PT, 0x2f, 0xf2 ;  /* 0x0000000000f2781c */ /* 0x000fda0000702577 */
[----:B------:R-:W-:Y:S05]  /*4c00*/  @P0 BRA `(.L_x_114) ;  /* 0x0000000400040947 */ /* 0x000fea0003800000 */
[----:B------:R-:W-:Y:S02]  /*4c10*/  ISETP.GE.AND P0, PT, R19, RZ, PT ;  /* 0x000000ff1300720c */ /* 0x000fe40003f06270 */
[----:B------:R-:W-:-:S11]  /*4c20*/  ISETP.GE.AND P1, PT, R4, RZ, PT ;  /* 0x000000ff0400720c */ /* 0x000fd60003f26270 */
[----:B------:R-:W-:Y:S01]  /*4c30*/  @P0 MOV R27, RZ ;  /* 0x000000ff001b0202 */ /* 0x000fe20000000f00 */
[----:B------:R-:W-:Y:S01]  /*4c40*/  @!P0 FFMA R25, R25, 1.84467440737095516160e+19, RZ ;  /* 0x5f80000019198823 */ /* 0x000fe200000000ff */
[----:B------:R-:W-:Y:S01]  /*4c50*/  @!P0 MOV R27, 0xffffffc0 ;  /* 0xffffffc0001b8802 */ /* 0x000fe20000000f00 */
[----:B------:R-:W-:-:S03]  /*4c60*/  @!P1 FFMA R24, R21, 1.84467440737095516160e+19, RZ ;  /* 0x5f80000015189823 */ /* 0x000fc600000000ff */
[----:B------:R-:W-:-:S07]  /*4c70*/  @!P1 IADD3 R27, PT, PT, R27, 0x40, RZ ;  /* 0x000000401b1b9810 */ /* 0x000fce0007ffe0ff */
.L_x_110:
[----:B------:R-:W-:Y:S01]  /*4c80*/  LEA R19, R15, 0xc0800000, 0x17 ;  /* 0xc08000000f137811 */ /* 0x000fe200078eb8ff */
[----:B------:R-:W-:Y:S01]  /*4c90*/  BSSY.RECONVERGENT B1, `(.L_x_115) ;  /* 0x0000036000017945 */ /* 0x000fe20003800200 */
[----:B------:R-:W-:Y:S02]  /*4ca0*/  IADD3 R26, PT, PT, R26, -0x7f, RZ ;  /* 0xffffff811a1a7810 */ /* 0x000fe40007ffe0ff */
[----:B------:R-:W-:-:S03]  /*4cb0*/  IADD3 R28, PT, PT, -R19, R24, RZ ;  /* 0x00000018131c7210 */ /* 0x000fc60007ffe1ff */
[----:B------:R-:W-:Y:S01]  /*4cc0*/  IMAD R25, R26, -0x800000, R25 ;  /* 0xff8000001a197824 */ /* 0x000fe200078e0219 */
[----:B------:R-:W0:Y:S01]  /*4cd0*/  MUFU.RCP R19, R28 ;  /* 0x0000001c00137308 */ /* 0x000e220000001000 */
[----:B------:R-:W-:Y:S01]  /*4ce0*/  FADD.FTZ R24, -R28, -RZ ;  /* 0x800000ff1c187221 */ /* 0x000fe20000010100 */
[----:B------:R-:W-:-:S04]  /*4cf0*/  IADD3 R26, PT, PT, R26, 0x7f, -R15 ;  /* 0x0000007f1a1a7810 */ /* 0x000fc80007ffe80f */
[----:B------:R-:W-:Y:S01]  /*4d00*/  IADD3 R26, PT, PT, R26, R27, RZ ;  /* 0x0000001b1a1a7210 */ /* 0x000fe20007ffe0ff */
[----:B0-----:R-:W-:-:S04]  /*4d10*/  FFMA R4, R19, R24, 1 ;  /* 0x3f80000013047423 */ /* 0x001fc80000000018 */
[----:B------:R-:W-:-:S04]  /*4d20*/  FFMA R4, R19, R4, R19 ;  /* 0x0000000413047223 */ /* 0x000fc80000000013 */
[----:B------:R-:W-:-:S04]  /*4d30*/  FFMA R23, R25, R4, RZ ;  /* 0x0000000419177223 */ /* 0x000fc800000000ff */
[----:B------:R-:W-:-:S04]  /*4d40*/  FFMA R19, R24, R23, R25 ;  /* 0x0000001718137223 */ /* 0x000fc80000000019 */
[----:B------:R-:W-:-:S04]  /*4d50*/  FFMA R19, R4, R19, R23 ;  /* 0x0000001304137223 */ /* 0x000fc80000000017 */
[----:B------:R-:W-:-:S04]  /*4d60*/  FFMA R24, R24, R19, R25 ;  /* 0x0000001318187223 */ /* 0x000fc80000000019 */
[----:B------:R-:W-:-:S05]  /*4d70*/  FFMA R23, R4, R24, R19 ;  /* 0x0000001804177223 */ /* 0x000fca0000000013 */
[----:B------:R-:W-:-:S04]  /*4d80*/  SHF.R.U32.HI R15, RZ, 0x17, R23 ;  /* 0x00000017ff0f7819 */ /* 0x000fc80000011617 */
[----:B------:R-:W-:-:S04]  /*4d90*/  LOP3.LUT R15, R15, 0xff, RZ, 0xc0, !PT ;  /* 0x000000ff0f0f7812 */ /* 0x000fc800078ec0ff */
[----:B------:R-:W-:-:S04]  /*4da0*/  IADD3 R15, PT, PT, R15, R26, RZ ;  /* 0x0000001a0f0f7210 */ /* 0x000fc80007ffe0ff */
[----:B------:R-:W-:-:S04]  /*4db0*/  IADD3 R25, PT, PT, R15, -0x1, RZ ;  /* 0xffffffff0f197810 */ /* 0x000fc80007ffe0ff */
[----:B------:R-:W-:-:S13]  /*4dc0*/  ISETP.GE.U32.AND P0, PT, R25, 0xfe, PT ;  /* 0x000000fe1900780c */ /* 0x000fda0003f06070 */
[----:B------:R-:W-:Y:S05]  /*4dd0*/  @!P0 BRA `(.L_x_116) ;  /* 0x0000000000808947 */ /* 0x000fea0003800000 */
[----:B------:R-:W-:-:S13]  /*4de0*/  ISETP.GT.AND P0, PT, R15, 0xfe, PT ;  /* 0x000000fe0f00780c */ /* 0x000fda0003f04270 */
[----:B------:R-:W-:Y:S05]  /*4df0*/  @P0 BRA `(.L_x_117) ;  /* 0x00000000006c0947 */ /* 0x000fea0003800000 */
[----:B------:R-:W-:-:S13]  /*4e00*/  ISETP.GE.AND P0, PT, R15, 0x1, PT ;  /* 0x000000010f00780c */ /* 0x000fda0003f06270 */
[----:B------:R-:W-:Y:S05]  /*4e10*/  @P0 BRA `(.L_x_118) ;  /* 0x0000000000740947 */ /* 0x000fea0003800000 */
[----:B------:R-:W-:Y:S02]  /*4e20*/  ISETP.GE.AND P0, PT, R15, -0x18, PT ;  /* 0xffffffe80f00780c */ /* 0x000fe40003f06270 */
[----:B------:R-:W-:-:S11]  /*4e30*/  LOP3.LUT R23, R23, 0x80000000, RZ, 0xc0, !PT ;  /* 0x8000000017177812 */ /* 0x000fd600078ec0ff */
[----:B------:R-:W-:Y:S05]  /*4e40*/  @!P0 BRA `(.L_x_118) ;  /* 0x0000000000688947 */ /* 0x000fea0003800000 */
[CCC-:B------:R-:W-:Y:S01]  /*4e50*/  FFMA.RZ R25, R4.reuse, R24.reuse, R19.reuse ;  /* 0x0000001804197223 */ /* 0x1c0fe2000000c013 */
[CCC-:B------:R-:W-:Y:S01]  /*4e60*/  FFMA.RP R26, R4.reuse, R24.reuse, R19.reuse ;  /* 0x00000018041a7223 */ /* 0x1c0fe20000008013 */
[----:B------:R-:W-:Y:S01]  /*4e70*/  FFMA.RM R19, R4, R24, R19 ;  /* 0x0000001804137223 */ /* 0x000fe20000004013 */
[----:B------:R-:W-:Y:S02]  /*4e80*/  IADD3 R4, PT, PT, R15, 0x20, RZ ;  /* 0x000000200f047810 */ /* 0x000fe40007ffe0ff */
[----:B------:R-:W-:Y:S02]  /*4e90*/  LOP3.LUT R25, R25, 0x7fffff, RZ, 0xc0, !PT ;  /* 0x007fffff19197812 */ /* 0x000fe400078ec0ff */
[----:B------:R-:W-:Y:S02]  /*4ea0*/  ISETP.NE.AND P2, PT, R15, RZ, PT ;  /* 0x000000ff0f00720c */ /* 0x000fe40003f45270 */
[----:B------:R-:W-:Y:S02]  /*4eb0*/  LOP3.LUT R25, R25, 0x800000, RZ, 0xfc, !PT ;  /* 0x0080000019197812 */ /* 0x000fe400078efcff */
[----:B------:R-:W-:-:S02]  /*4ec0*/  ISETP.NE.AND P1, PT, R15, RZ, PT ;  /* 0x000000ff0f00720c */ /* 0x000fc40003f25270 */
[----:B------:R-:W-:Y:S02]  /*4ed0*/  IADD3 R15, PT, PT, -R15, RZ, RZ ;  /* 0x000000ff0f0f7210 */ /* 0x000fe40007ffe1ff */
[----:B------:R-:W-:Y:S02]  /*4ee0*/  SHF.L.U32 R4, R25, R4, RZ ;  /* 0x0000000419047219 */ /* 0x000fe400000006ff */
[----:B------:R-:W-:Y:S02]  /*4ef0*/  FSETP.NEU.FTZ.AND P0, PT, R26, R19, PT ;  /* 0x000000131a00720b */ /* 0x000fe40003f1d000 */
[----:B------:R-:W-:Y:S02]  /*4f00*/  SEL R24, R15, RZ, P2 ;  /* 0x000000ff0f187207 */ /* 0x000fe40001000000 */
[----:B------:R-:W-:Y:S02]  /*4f10*/  ISETP.NE.AND P1, PT, R4, RZ, P1 ;  /* 0x000000ff0400720c */ /* 0x000fe40000f25270 */
[----:B------:R-:W-:-:S02]  /*4f20*/  SHF.R.U32.HI R25, RZ, R24, R25 ;  /* 0x00000018ff197219 */ /* 0x000fc40000011619 */
[----:B------:R-:W-:Y:S02]  /*4f30*/  PLOP3.LUT P0, PT, P0, P1, PT, 0xf8, 0x8f ;  /* 0x00000000008f781c */ /* 0x000fe40000703f70 */
[----:B------:R-:W-:Y:S02]  /*4f40*/  SHF.R.U32.HI R15, RZ, 0x1, R25 ;  /* 0x00000001ff0f7819 */ /* 0x000fe40000011619 */
[----:B------:R-:W-:-:S04]  /*4f50*/  SEL R4, RZ, 0x1, !P0 ;  /* 0x00000001ff047807 */ /* 0x000fc80004000000 */
[----:B------:R-:W-:-:S04]  /*4f60*/  LOP3.LUT R4, R4, 0x1, R15, 0xf8, !PT ;  /* 0x0000000104047812 */ /* 0x000fc800078ef80f */
[----:B------:R-:W-:-:S04]  /*4f70*/  LOP3.LUT R4, R4, R25, RZ, 0xc0, !PT ;  /* 0x0000001904047212 */ /* 0x000fc800078ec0ff */
[----:B------:R-:W-:-:S04]  /*4f80*/  IADD3 R4, PT, PT, R15, R4, RZ ;  /* 0x000000040f047210 */ /* 0x000fc80007ffe0ff */
[----:B------:R-:W-:Y:S01]  /*4f90*/  LOP3.LUT R23, R4, R23, RZ, 0xfc, !PT ;  /* 0x0000001704177212 */ /* 0x000fe200078efcff */
[----:B------:R-:W-:Y:S06]  /*4fa0*/  BRA `(.L_x_118) ;  /* 0x0000000000107947 */ /* 0x000fec0003800000 */
.L_x_117:
[----:B------:R-:W-:-:S04]  /*4fb0*/  LOP3.LUT R23, R23, 0x80000000, RZ, 0xc0, !PT ;  /* 0x8000000017177812 */ /* 0x000fc800078ec0ff */
[----:B------:R-:W-:Y:S01]  /*4fc0*/  LOP3.LUT R23, R23, 0x7f800000, RZ, 0xfc, !PT ;  /* 0x7f80000017177812 */ /* 0x000fe200078efcff */
[----:B------:R-:W-:Y:S06]  /*4fd0*/  BRA `(.L_x_118) ;  /* 0x0000000000047947 */ /* 0x000fec0003800000 */
.L_x_116:
[----:B------:R-:W-:-:S07]  /*4fe0*/  LEA R23, R26, R23, 0x17 ;  /* 0x000000171a177211 */ /* 0x000fce00078eb8ff */
.L_x_118:
[----:B------:R-:W-:Y:S05]  /*4ff0*/  BSYNC.RECONVERGENT B1 ;  /* 0x0000000000017941 */ /* 0x000fea0003800200 */
.L_x_115:
[----:B------:R-:W-:Y:S01]  /*5000*/  MOV R15, R23 ;  /* 0x00000017000f7202 */ /* 0x000fe20000000f00 */
[----:B------:R-:W-:Y:S06]  /*5010*/  BRA `(.L_x_119) ;  /* 0x0000000000207947 */ /* 0x000fec0003800000 */
.L_x_114:
[----:B------:R-:W-:-:S04]  /*5020*/  LOP3.LUT R24, R24, 0x80000000, R25, 0x48, !PT ;  /* 0x8000000018187812 */ /* 0x000fc800078e4819 */
[----:B------:R-:W-:Y:S01]  /*5030*/  LOP3.LUT R15, R24, 0x7f800000, RZ, 0xfc, !PT ;  /* 0x7f800000180f7812 */ /* 0x000fe200078efcff */
[----:B------:R-:W-:Y:S06]  /*5040*/  BRA `(.L_x_119) ;  /* 0x0000000000147947 */ /* 0x000fec0003800000 */
.L_x_113:
[----:B------:R-:W-:Y:S01]  /*5050*/  LOP3.LUT R15, R24, 0x80000000, R25, 0x48, !PT ;  /* 0x80000000180f7812 */ /* 0x000fe200078e4819 */
[----:B------:R-:W-:Y:S06]  /*5060*/  BRA `(.L_x_119) ;  /* 0x00000000000c7947 */ /* 0x000fec0003800000 */
.L_x_112:
[----:B------:R-:W0:Y:S01]  /*5070*/  MUFU.RSQ R15, -QNAN ;  /* 0xffc00000000f7908 */ /* 0x000e220000001400 */
[----:B------:R-:W-:Y:S05]  /*5080*/  BRA `(.L_x_119) ;  /* 0x0000000000047947 */ /* 0x000fea0003800000 */
.L_x_111:
[----:B------:R-:W-:-:S07]  /*5090*/  FADD.FTZ R15, R25, R21 ;  /* 0x00000015190f7221 */ /* 0x000fce0000010000 */
.L_x_119:
[----:B------:R-:W-:Y:S05]  /*50a0*/  BSYNC.RECONVERGENT B0 ;  /* 0x0000000000007941 */ /* 0x000fea0003800200 */
.L_x_109:
[----:B------:R-:W-:-:S04]  /*50b0*/  HFMA2 R23, -RZ, RZ, 0, 0 ;  /* 0x00000000ff177431 */ /* 0x000fc800000001ff */
[----:B0-----:R-:W-:Y:S05]  /*50c0*/  RET.REL.NODEC R22 `(_Z14fusedAttentionPfS_S_S_iii) ;  /* 0xffffffac16cc7950 */ /* 0x001fea0003c3ffff */
.L_x_120:
        /* <DEDUP_REMOVED lines=11> */
.L_x_123:


//--------------------- .text._Z14naiveAttentionPfS_S_S_iii --------------------------
	.section	.text._Z14naiveAttentionPfS_S_S_iii,"ax",@progbits
	.align	128
        .global         _Z14naiveAttentionPfS_S_S_iii
        .type           _Z14naiveAttentionPfS_S_S_iii,@function
        .size           _Z14naiveAttentionPfS_S_S_iii,(.L_x_127 - _Z14naiveAttentionPfS_S_S_iii)
        .other          _Z14naiveAttentionPfS_S_S_iii,@"STO_CUDA_ENTRY STV_DEFAULT"
_Z14naiveAttentionPfS_S_S_iii:
.text._Z14naiveAttentionPfS_S_S_iii:
[----:B------:R-:W-:Y:S01]  /*0000*/  LDC R1, c[0x0][0x37c] ;  /* 0x0000df00ff017b82 */ /* 0x000fe20000000800 */
[----:B------:R-:W-:Y:S05]  /*0010*/  EXIT ;  /* 0x000000000000794d */ /* 0x000fea0003800000 */
.L_x_121:
        /* <DEDUP_REMOVED lines=14> */
.L_x_127:


//--------------------- .nv.shared.reserved.0     --------------------------
	.section	.nv.shared.reserved.0,"aw",@nobits
	.weak		__nv_reservedSMEM_offset_0_alias
	.size		__nv_reservedSMEM_offset_0_alias, 0, 64
	.other		__nv_reservedSMEM_offset_0_alias,@"STO_CUDA_RESERVED_SHARED STV_DEFAULT"
__nv_reservedSMEM_offset_0_alias:
	.zero		0
	.zero		64


//--------------------- .nv.constant0._Z28studentFusedAttentionDropoutPfS_S_S_S_fiii --------------------------
	.section	.nv.constant0._Z28studentFusedAttentionDropoutPfS_S_S_S_fiii,"a",@progbits
	.sectionflags	@""
	.align	4
.nv.constant0._Z28studentFusedAttentionDropoutPfS_S_S_S_fiii:
	.zero		952


//--------------------- .nv.constant0._Z21studentFlashAttentionPfS_S_S_iii --------------------------
	.section	.nv.constant0._Z21studentFlashAttentionPfS_S_S_iii,"a",@progbits
	.sectionflags	@""
	.align	4
.nv.constant0._Z21studentFlashAttentionPfS_S_S_iii:
	.zero		940


//--------------------- .nv.constant0._Z14fusedAttentionPfS_S_S_iii --------------------------
	.section	.nv.constant0._Z14fusedAttentionPfS_S_S_iii,"a",@progbits
	.sectionflags	@""
	.align	4
.nv.constant0._Z14fusedAttentionPfS_S_S_iii:
	.zero		940


//--------------------- .nv.constant0._Z14naiveAttentionPfS_S_S_iii --------------------------
	.section	.nv.constant0._Z14naiveAttentionPfS_S_S_iii,"a",@progbits
	.sectionflags	@""
	.align	4
.nv.constant0._Z14naiveAttentionPfS_S_S_iii:
	.zero		940


//--------------------- SYMBOLS --------------------------

	.type		.nv.reservedSmem.offset0,@object
	.size		.nv.reservedSmem.offset0,0x4
